//
// Generated by NVIDIA NVVM Compiler
//
// Compiler Build ID: CL-36424714
// Cuda compilation tools, release 13.0, V13.0.88
// Based on NVVM 20.0.0
//

.version 9.0
.target sm_100
.address_size 64

	// .globl	_Z10max_kernelPfS_mm
// _ZZ10max_kernelPfS_mmE5sdata has been demoted
// _ZZ6matmulPfS_S_mmmE6sdataA has been demoted
// _ZZ6matmulPfS_S_mmmE6sdataB has been demoted

.visible .entry _Z10max_kernelPfS_mm(
	.param .u64 .ptr .align 1 _Z10max_kernelPfS_mm_param_0,
	.param .u64 .ptr .align 1 _Z10max_kernelPfS_mm_param_1,
	.param .u64 _Z10max_kernelPfS_mm_param_2,
	.param .u64 _Z10max_kernelPfS_mm_param_3
)
{
	.reg .pred 	%p<18>;
	.reg .b32 	%r<39>;
	.reg .b32 	%f<30>;
	.reg .b64 	%rd<21>;
	// demoted variable
	.shared .align 4 .b8 _ZZ10max_kernelPfS_mmE5sdata[128];
	ld.param.u64 	%rd10, [_Z10max_kernelPfS_mm_param_0];
	ld.param.u64 	%rd11, [_Z10max_kernelPfS_mm_param_1];
	ld.param.u64 	%rd12, [_Z10max_kernelPfS_mm_param_2];
	ld.param.u64 	%rd13, [_Z10max_kernelPfS_mm_param_3];
	mov.u32 	%r37, %ctaid.x;
	cvt.u64.u32 	%rd19, %r37;
	setp.le.u64 	%p1, %rd12, %rd19;
	@%p1 bra 	$L__BB0_11;
	mov.u32 	%r2, %tid.x;
	cvt.u64.u32 	%rd2, %r2;
	mov.u32 	%r3, %ntid.x;
	and.b32  	%r4, %r2, 31;
	shr.u32 	%r12, %r2, 3;
	and.b32  	%r13, %r12, 124;
	mov.u32 	%r14, _ZZ10max_kernelPfS_mmE5sdata;
	add.s32 	%r5, %r14, %r13;
	shl.b32 	%r15, %r2, 2;
	and.b32  	%r16, %r15, 124;
	add.s32 	%r6, %r14, %r16;
	mov.u32 	%r7, %nctaid.x;
	cvta.to.global.u64 	%rd3, %rd11;
	cvta.to.global.u64 	%rd4, %rd10;
$L__BB0_2:
	setp.le.u64 	%p2, %rd13, %rd2;
	mov.f32 	%f29, 0fFF7FFFFF;
	@%p2 bra 	$L__BB0_5;
	mul.lo.s64 	%rd6, %rd19, %rd13;
	mov.f32 	%f29, 0fFF7FFFFF;
	mov.u64 	%rd20, %rd2;
	mov.u32 	%r38, %r2;
$L__BB0_4:
	add.s64 	%rd14, %rd20, %rd6;
	shl.b64 	%rd15, %rd14, 2;
	add.s64 	%rd16, %rd4, %rd15;
	ld.global.f32 	%f8, [%rd16];
	max.f32 	%f29, %f29, %f8;
	add.s32 	%r38, %r38, %r3;
	cvt.s64.s32 	%rd20, %r38;
	setp.gt.u64 	%p3, %rd13, %rd20;
	@%p3 bra 	$L__BB0_4;
$L__BB0_5:
	setp.ne.s32 	%p4, %r4, 0;
	mov.b32 	%r17, %f29;
	shfl.sync.down.b32	%r18|%p5, %r17, 16, 31, -1;
	mov.b32 	%f9, %r18;
	max.f32 	%f10, %f29, %f9;
	mov.b32 	%r19, %f10;
	shfl.sync.down.b32	%r20|%p6, %r19, 8, 31, -1;
	mov.b32 	%f11, %r20;
	max.f32 	%f12, %f10, %f11;
	mov.b32 	%r21, %f12;
	shfl.sync.down.b32	%r22|%p7, %r21, 4, 31, -1;
	mov.b32 	%f13, %r22;
	max.f32 	%f14, %f12, %f13;
	mov.b32 	%r23, %f14;
	shfl.sync.down.b32	%r24|%p8, %r23, 2, 31, -1;
	mov.b32 	%f15, %r24;
	max.f32 	%f16, %f14, %f15;
	mov.b32 	%r25, %f16;
	shfl.sync.down.b32	%r26|%p9, %r25, 1, 31, -1;
	mov.b32 	%f17, %r26;
	max.f32 	%f4, %f16, %f17;
	@%p4 bra 	$L__BB0_7;
	st.shared.f32 	[%r5], %f4;
$L__BB0_7:
	setp.gt.u32 	%p10, %r2, 31;
	bar.sync 	0;
	@%p10 bra 	$L__BB0_10;
	setp.ne.s32 	%p11, %r4, 0;
	ld.shared.f32 	%f18, [%r6];
	mov.b32 	%r27, %f18;
	shfl.sync.down.b32	%r28|%p12, %r27, 16, 31, -1;
	mov.b32 	%f19, %r28;
	max.f32 	%f20, %f18, %f19;
	mov.b32 	%r29, %f20;
	shfl.sync.down.b32	%r30|%p13, %r29, 8, 31, -1;
	mov.b32 	%f21, %r30;
	max.f32 	%f22, %f20, %f21;
	mov.b32 	%r31, %f22;
	shfl.sync.down.b32	%r32|%p14, %r31, 4, 31, -1;
	mov.b32 	%f23, %r32;
	max.f32 	%f24, %f22, %f23;
	mov.b32 	%r33, %f24;
	shfl.sync.down.b32	%r34|%p15, %r33, 2, 31, -1;
	mov.b32 	%f25, %r34;
	max.f32 	%f26, %f24, %f25;
	mov.b32 	%r35, %f26;
	shfl.sync.down.b32	%r36|%p16, %r35, 1, 31, -1;
	mov.b32 	%f27, %r36;
	max.f32 	%f5, %f26, %f27;
	@%p11 bra 	$L__BB0_10;
	shl.b64 	%rd17, %rd19, 2;
	add.s64 	%rd18, %rd3, %rd17;
	st.global.f32 	[%rd18], %f5;
$L__BB0_10:
	add.s32 	%r37, %r37, %r7;
	cvt.s64.s32 	%rd19, %r37;
	setp.gt.u64 	%p17, %rd12, %rd19;
	@%p17 bra 	$L__BB0_2;
$L__BB0_11:
	ret;

}
	// .globl	_Z6matmulPfS_S_mmm
.visible .entry _Z6matmulPfS_S_mmm(
	.param .u64 .ptr .align 1 _Z6matmulPfS_S_mmm_param_0,
	.param .u64 .ptr .align 1 _Z6matmulPfS_S_mmm_param_1,
	.param .u64 .ptr .align 1 _Z6matmulPfS_S_mmm_param_2,
	.param .u64 _Z6matmulPfS_S_mmm_param_3,
	.param .u64 _Z6matmulPfS_S_mmm_param_4,
	.param .u64 _Z6matmulPfS_S_mmm_param_5
)
{
	.reg .pred 	%p<25>;
	.reg .b32 	%r<83>;
	.reg .b32 	%f<127>;
	.reg .b64 	%rd<31>;
	// demoted variable
	.shared .align 4 .b8 _ZZ6matmulPfS_S_mmmE6sdataA[4096];
	// demoted variable
	.shared .align 4 .b8 _ZZ6matmulPfS_S_mmmE6sdataB[4096];
	ld.param.u64 	%rd9, [_Z6matmulPfS_S_mmm_param_0];
	ld.param.u64 	%rd10, [_Z6matmulPfS_S_mmm_param_1];
	ld.param.u64 	%rd12, [_Z6matmulPfS_S_mmm_param_3];
	ld.param.u64 	%rd13, [_Z6matmulPfS_S_mmm_param_4];
	ld.param.u64 	%rd14, [_Z6matmulPfS_S_mmm_param_5];
	mov.u32 	%r72, %ctaid.x;
	mov.u32 	%r2, %ctaid.y;
	mov.u32 	%r3, %ntid.x;
	mul.lo.s32 	%r71, %r72, %r3;
	cvt.u64.u32 	%rd15, %r71;
	setp.le.u64 	%p1, %rd12, %rd15;
	@%p1 bra 	$L__BB1_28;
	mov.u32 	%r5, %ntid.y;
	mul.lo.s32 	%r6, %r2, %r5;
	mov.u32 	%r7, %tid.x;
	mov.u32 	%r8, %tid.y;
	shl.b32 	%r48, %r7, 7;
	mov.u32 	%r49, _ZZ6matmulPfS_S_mmmE6sdataA;
	add.s32 	%r9, %r49, %r48;
	shl.b32 	%r50, %r8, 2;
	add.s32 	%r10, %r9, %r50;
	mov.u32 	%r51, _ZZ6matmulPfS_S_mmmE6sdataB;
	add.s32 	%r12, %r51, %r50;
	add.s32 	%r11, %r12, %r48;
	mov.u32 	%r13, %nctaid.y;
	and.b32  	%r14, %r5, 15;
	add.s32 	%r15, %r14, -1;
	and.b32  	%r16, %r5, 7;
	add.s32 	%r17, %r16, -1;
	and.b32  	%r18, %r5, 2032;
	and.b32  	%r19, %r5, 3;
	and.b32  	%r52, %r5, -16;
	neg.s32 	%r20, %r52;
	add.s32 	%r21, %r9, 32;
	add.s32 	%r22, %r12, 1024;
	cvta.to.global.u64 	%rd1, %rd9;
	cvta.to.global.u64 	%rd2, %rd10;
	cvt.u64.u32 	%rd16, %r6;
$L__BB1_2:
	setp.le.u64 	%p2, %rd14, %rd16;
	@%p2 bra 	$L__BB1_27;
	add.s32 	%r53, %r71, %r7;
	cvt.s64.s32 	%rd3, %r53;
	mul.lo.s64 	%rd4, %rd13, %rd3;
	mov.u32 	%r73, %r6;
	mov.u32 	%r74, %r2;
$L__BB1_4:
	setp.eq.s64 	%p3, %rd13, 0;
	mov.f32 	%f125, 0f00000000;
	@%p3 bra 	$L__BB1_24;
	add.s32 	%r55, %r73, %r8;
	cvt.s64.s32 	%rd5, %r55;
	mov.f32 	%f125, 0f00000000;
	mov.b32 	%r75, 0;
	mov.u32 	%r76, %r75;
$L__BB1_6:
	mov.u32 	%r28, %r76;
	setp.le.u64 	%p4, %rd12, %rd3;
	add.s32 	%r56, %r75, %r8;
	cvt.s64.s32 	%rd6, %r56;
	setp.le.u64 	%p5, %rd13, %rd6;
	mov.f32 	%f116, 0f00000000;
	or.pred  	%p6, %p4, %p5;
	@%p6 bra 	$L__BB1_8;
	add.s64 	%rd17, %rd4, %rd6;
	shl.b64 	%rd18, %rd17, 2;
	add.s64 	%rd19, %rd1, %rd18;
	ld.global.f32 	%f116, [%rd19];
$L__BB1_8:
	setp.le.u64 	%p7, %rd14, %rd5;
	st.shared.f32 	[%r10], %f116;
	add.s32 	%r57, %r75, %r7;
	cvt.s64.s32 	%rd7, %r57;
	setp.le.u64 	%p8, %rd13, %rd7;
	mov.f32 	%f117, 0f00000000;
	or.pred  	%p9, %p7, %p8;
	@%p9 bra 	$L__BB1_10;
	mad.lo.s64 	%rd20, %rd14, %rd7, %rd5;
	shl.b64 	%rd21, %rd20, 2;
	add.s64 	%rd22, %rd2, %rd21;
	ld.global.f32 	%f117, [%rd22];
$L__BB1_10:
	setp.lt.u32 	%p10, %r5, 16;
	st.shared.f32 	[%r11], %f117;
	bar.sync 	0;
	mov.b32 	%r81, 0;
	@%p10 bra 	$L__BB1_13;
	mov.u32 	%r77, %r22;
	mov.u32 	%r78, %r21;
	mov.u32 	%r79, %r20;
$L__BB1_12:
	.pragma "nounroll";
	ld.shared.f32 	%f26, [%r78+-32];
	ld.shared.f32 	%f27, [%r77+-1024];
	fma.rn.f32 	%f28, %f26, %f27, %f125;
	ld.shared.f32 	%f29, [%r78+-28];
	ld.shared.f32 	%f30, [%r77+-896];
	fma.rn.f32 	%f31, %f29, %f30, %f28;
	ld.shared.f32 	%f32, [%r78+-24];
	ld.shared.f32 	%f33, [%r77+-768];
	fma.rn.f32 	%f34, %f32, %f33, %f31;
	ld.shared.f32 	%f35, [%r78+-20];
	ld.shared.f32 	%f36, [%r77+-640];
	fma.rn.f32 	%f37, %f35, %f36, %f34;
	ld.shared.f32 	%f38, [%r78+-16];
	ld.shared.f32 	%f39, [%r77+-512];
	fma.rn.f32 	%f40, %f38, %f39, %f37;
	ld.shared.f32 	%f41, [%r78+-12];
	ld.shared.f32 	%f42, [%r77+-384];
	fma.rn.f32 	%f43, %f41, %f42, %f40;
	ld.shared.f32 	%f44, [%r78+-8];
	ld.shared.f32 	%f45, [%r77+-256];
	fma.rn.f32 	%f46, %f44, %f45, %f43;
	ld.shared.f32 	%f47, [%r78+-4];
	ld.shared.f32 	%f48, [%r77+-128];
	fma.rn.f32 	%f49, %f47, %f48, %f46;
	ld.shared.f32 	%f50, [%r78];
	ld.shared.f32 	%f51, [%r77];
	fma.rn.f32 	%f52, %f50, %f51, %f49;
	ld.shared.f32 	%f53, [%r78+4];
	ld.shared.f32 	%f54, [%r77+128];
	fma.rn.f32 	%f55, %f53, %f54, %f52;
	ld.shared.f32 	%f56, [%r78+8];
	ld.shared.f32 	%f57, [%r77+256];
	fma.rn.f32 	%f58, %f56, %f57, %f55;
	ld.shared.f32 	%f59, [%r78+12];
	ld.shared.f32 	%f60, [%r77+384];
	fma.rn.f32 	%f61, %f59, %f60, %f58;
	ld.shared.f32 	%f62, [%r78+16];
	ld.shared.f32 	%f63, [%r77+512];
	fma.rn.f32 	%f64, %f62, %f63, %f61;
	ld.shared.f32 	%f65, [%r78+20];
	ld.shared.f32 	%f66, [%r77+640];
	fma.rn.f32 	%f67, %f65, %f66, %f64;
	ld.shared.f32 	%f68, [%r78+24];
	ld.shared.f32 	%f69, [%r77+768];
	fma.rn.f32 	%f70, %f68, %f69, %f67;
	ld.shared.f32 	%f71, [%r78+28];
	ld.shared.f32 	%f72, [%r77+896];
	fma.rn.f32 	%f125, %f71, %f72, %f70;
	add.s32 	%r79, %r79, 16;
	add.s32 	%r78, %r78, 64;
	add.s32 	%r77, %r77, 2048;
	setp.ne.s32 	%p11, %r79, 0;
	mov.u32 	%r81, %r18;
	@%p11 bra 	$L__BB1_12;
$L__BB1_13:
	setp.eq.s32 	%p12, %r14, 0;
	@%p12 bra 	$L__BB1_23;
	setp.lt.u32 	%p13, %r15, 7;
	@%p13 bra 	$L__BB1_16;
	shl.b32 	%r59, %r81, 2;
	add.s32 	%r60, %r9, %r59;
	ld.shared.f32 	%f74, [%r60];
	shl.b32 	%r61, %r81, 7;
	add.s32 	%r62, %r12, %r61;
	ld.shared.f32 	%f75, [%r62];
	fma.rn.f32 	%f76, %f74, %f75, %f125;
	ld.shared.f32 	%f77, [%r60+4];
	ld.shared.f32 	%f78, [%r62+128];
	fma.rn.f32 	%f79, %f77, %f78, %f76;
	ld.shared.f32 	%f80, [%r60+8];
	ld.shared.f32 	%f81, [%r62+256];
	fma.rn.f32 	%f82, %f80, %f81, %f79;
	ld.shared.f32 	%f83, [%r60+12];
	ld.shared.f32 	%f84, [%r62+384];
	fma.rn.f32 	%f85, %f83, %f84, %f82;
	ld.shared.f32 	%f86, [%r60+16];
	ld.shared.f32 	%f87, [%r62+512];
	fma.rn.f32 	%f88, %f86, %f87, %f85;
	ld.shared.f32 	%f89, [%r60+20];
	ld.shared.f32 	%f90, [%r62+640];
	fma.rn.f32 	%f91, %f89, %f90, %f88;
	ld.shared.f32 	%f92, [%r60+24];
	ld.shared.f32 	%f93, [%r62+768];
	fma.rn.f32 	%f94, %f92, %f93, %f91;
	ld.shared.f32 	%f95, [%r60+28];
	ld.shared.f32 	%f96, [%r62+896];
	fma.rn.f32 	%f125, %f95, %f96, %f94;
	add.s32 	%r81, %r81, 8;
$L__BB1_16:
	setp.eq.s32 	%p14, %r16, 0;
	@%p14 bra 	$L__BB1_23;
	setp.lt.u32 	%p15, %r17, 3;
	@%p15 bra 	$L__BB1_19;
	shl.b32 	%r63, %r81, 2;
	add.s32 	%r64, %r9, %r63;
	ld.shared.f32 	%f98, [%r64];
	shl.b32 	%r65, %r81, 7;
	add.s32 	%r66, %r12, %r65;
	ld.shared.f32 	%f99, [%r66];
	fma.rn.f32 	%f100, %f98, %f99, %f125;
	ld.shared.f32 	%f101, [%r64+4];
	ld.shared.f32 	%f102, [%r66+128];
	fma.rn.f32 	%f103, %f101, %f102, %f100;
	ld.shared.f32 	%f104, [%r64+8];
	ld.shared.f32 	%f105, [%r66+256];
	fma.rn.f32 	%f106, %f104, %f105, %f103;
	ld.shared.f32 	%f107, [%r64+12];
	ld.shared.f32 	%f108, [%r66+384];
	fma.rn.f32 	%f125, %f107, %f108, %f106;
	add.s32 	%r81, %r81, 4;
$L__BB1_19:
	setp.eq.s32 	%p16, %r19, 0;
	@%p16 bra 	$L__BB1_23;
	setp.eq.s32 	%p17, %r19, 1;
	shl.b32 	%r67, %r81, 2;
	add.s32 	%r40, %r9, %r67;
	ld.shared.f32 	%f109, [%r40];
	shl.b32 	%r68, %r81, 7;
	add.s32 	%r41, %r12, %r68;
	ld.shared.f32 	%f110, [%r41];
	fma.rn.f32 	%f125, %f109, %f110, %f125;
	@%p17 bra 	$L__BB1_23;
	setp.eq.s32 	%p18, %r19, 2;
	ld.shared.f32 	%f111, [%r40+4];
	ld.shared.f32 	%f112, [%r41+128];
	fma.rn.f32 	%f125, %f111, %f112, %f125;
	@%p18 bra 	$L__BB1_23;
	ld.shared.f32 	%f113, [%r40+8];
	ld.shared.f32 	%f114, [%r41+256];
	fma.rn.f32 	%f125, %f113, %f114, %f125;
$L__BB1_23:
	bar.sync 	0;
	add.s32 	%r76, %r28, 1;
	mad.lo.s32 	%r75, %r5, %r28, %r5;
	cvt.u64.u32 	%rd23, %r75;
	setp.gt.u64 	%p19, %rd13, %rd23;
	@%p19 bra 	$L__BB1_6;
$L__BB1_24:
	setp.le.u64 	%p20, %rd12, %rd3;
	add.s32 	%r69, %r73, %r8;
	cvt.s64.s32 	%rd8, %r69;
	setp.le.u64 	%p21, %rd14, %rd8;
	or.pred  	%p22, %p20, %p21;
	@%p22 bra 	$L__BB1_26;
	ld.param.u64 	%rd30, [_Z6matmulPfS_S_mmm_param_2];
	mad.lo.s64 	%rd24, %rd14, %rd3, %rd8;
	cvta.to.global.u64 	%rd25, %rd30;
	shl.b64 	%rd26, %rd24, 2;
	add.s64 	%rd27, %rd25, %rd26;
	st.global.f32 	[%rd27], %f125;
$L__BB1_26:
	add.s32 	%r74, %r74, %r13;
	mul.lo.s32 	%r73, %r74, %r5;
	cvt.u64.u32 	%rd28, %r73;
	setp.gt.u64 	%p23, %rd14, %rd28;
	@%p23 bra 	$L__BB1_4;
$L__BB1_27:
	mov.u32 	%r70, %nctaid.x;
	add.s32 	%r72, %r72, %r70;
	mul.lo.s32 	%r71, %r72, %r3;
	cvt.u64.u32 	%rd29, %r71;
	setp.gt.u64 	%p24, %rd12, %rd29;
	@%p24 bra 	$L__BB1_2;
$L__BB1_28:
	ret;

}


// ===== COMPILED SASS (sm_100) =====

	.target	sm_100

	.elftype	@"ET_EXEC"


//--------------------- .note.nv.tkinfo           --------------------------
	.section	.note.nv.tkinfo,"",@"SHT_NOTE"
	.sectionflags	@"SHF_NOTE_NV_TKINFO"
	.tkinfo
        /*0018*/ 	.word	0x00000002
        /*0030*/ 	.string	""
        /*0030*/ 	.string	"ptxas"
        /*0030*/ 	.string	"Cuda compilation tools, release 13.0, V13.0.88"
        /*0030*/ 	.string	"Build cuda_13.0.r13.0/compiler.36424714_0"
        /*0030*/ 	.string	"-arch sm_100 -m 64 "



//--------------------- .note.nv.cuinfo           --------------------------
	.section	.note.nv.cuinfo,"",@"SHT_NOTE"
	.sectionflags	@"SHF_NOTE_NV_CUINFO"
        /*0018*/ 	.short	0x0002
        /*001a*/ 	.short	0x0064
        /*001c*/ 	.short	0x0082
	.zero		2


//--------------------- .nv.info                  --------------------------
	.section	.nv.info,"",@"SHT_CUDA_INFO"
	.align	4


	//----- nvinfo : EIATTR_REGCOUNT
	.align		4
        /*0000*/ 	.byte	0x04, 0x2f
        /*0002*/ 	.short	(.L_1 - .L_0)
	.align		4
.L_0:
        /*0004*/ 	.word	index@(_Z10max_kernelPfS_mm)
        /*0008*/ 	.word	0x00000013


	//----- nvinfo : EIATTR_FRAME_SIZE
	.align		4
.L_1:
        /*000c*/ 	.byte	0x04, 0x11
        /*000e*/ 	.short	(.L_3 - .L_2)
	.align		4
.L_2:
        /*0010*/ 	.word	index@(_Z10max_kernelPfS_mm)
        /*0014*/ 	.word	0x00000000


	//----- nvinfo : EIATTR_REGCOUNT
	.align		4
.L_3:
        /*0018*/ 	.byte	0x04, 0x2f
        /*001a*/ 	.short	(.L_5 - .L_4)
	.align		4
.L_4:
        /*001c*/ 	.word	index@(_Z6matmulPfS_S_mmm)
        /*0020*/ 	.word	0x00000020


	//----- nvinfo : EIATTR_FRAME_SIZE
	.align		4
.L_5:
        /*0024*/ 	.byte	0x04, 0x11
        /*0026*/ 	.short	(.L_7 - .L_6)
	.align		4
.L_6:
        /*0028*/ 	.word	index@(_Z6matmulPfS_S_mmm)
        /*002c*/ 	.word	0x00000000


	//----- nvinfo : EIATTR_MIN_STACK_SIZE
	.align		4
.L_7:
        /*0030*/ 	.byte	0x04, 0x12
        /*0032*/ 	.short	(.L_9 - .L_8)
	.align		4
.L_8:
        /*0034*/ 	.word	index@(_Z6matmulPfS_S_mmm)
        /*0038*/ 	.word	0x00000000


	//----- nvinfo : EIATTR_MIN_STACK_SIZE
	.align		4
.L_9:
        /*003c*/ 	.byte	0x04, 0x12
        /*003e*/ 	.short	(.L_11 - .L_10)
	.align		4
.L_10:
        /*0040*/ 	.word	index@(_Z10max_kernelPfS_mm)
        /*0044*/ 	.word	0x00000000
.L_11:


//--------------------- .nv.compat                --------------------------
	.section	.nv.compat,"",@"SHT_CUDA_COMPAT_INFO"
	.align	4
        /*0000*/ 	.byte	0x02, 0x09, 0x00, 0x00, 0x02, 0x02, 0x01, 0x00, 0x02, 0x05, 0x05, 0x00, 0x03, 0x07, 0x01, 0x01
        /*0010*/ 	.byte	0x02, 0x03, 0x00, 0x00, 0x02, 0x06, 0x01, 0x00, 0x04, 0x0b, 0x08, 0x00, 0x09, 0x00, 0x00, 0x00
        /*0020*/ 	.byte	0x00, 0x00, 0x00, 0x00


//--------------------- .nv.info._Z6matmulPfS_S_mmm --------------------------
	.section	.nv.info._Z6matmulPfS_S_mmm,"",@"SHT_CUDA_INFO"
	.sectionflags	@""
	.align	4


	//----- nvinfo : EIATTR_CUDA_API_VERSION
	.align		4
        /*0000*/ 	.byte	0x04, 0x37
        /*0002*/ 	.short	(.L_13 - .L_12)
.L_12:
        /*0004*/ 	.word	0x00000082


	//----- nvinfo : EIATTR_KPARAM_INFO
	.align		4
.L_13:
        /*0008*/ 	.byte	0x04, 0x17
        /*000a*/ 	.short	(.L_15 - .L_14)
.L_14:
        /*000c*/ 	.word	0x00000000
        /*0010*/ 	.short	0x0005
        /*0012*/ 	.short	0x0028
        /*0014*/ 	.byte	0x00, 0xf0, 0x21, 0x00


	//----- nvinfo : EIATTR_KPARAM_INFO
	.align		4
.L_15:
        /*0018*/ 	.byte	0x04, 0x17
        /*001a*/ 	.short	(.L_17 - .L_16)
.L_16:
        /*001c*/ 	.word	0x00000000
        /*0020*/ 	.short	0x0004
        /*0022*/ 	.short	0x0020
        /*0024*/ 	.byte	0x00, 0xf0, 0x21, 0x00


	//----- nvinfo : EIATTR_KPARAM_INFO
	.align		4
.L_17:
        /*0028*/ 	.byte	0x04, 0x17
        /*002a*/ 	.short	(.L_19 - .L_18)
.L_18:
        /*002c*/ 	.word	0x00000000
        /*0030*/ 	.short	0x0003
        /*0032*/ 	.short	0x0018
        /*0034*/ 	.byte	0x00, 0xf0, 0x21, 0x00


	//----- nvinfo : EIATTR_KPARAM_INFO
	.align		4
.L_19:
        /*0038*/ 	.byte	0x04, 0x17
        /*003a*/ 	.short	(.L_21 - .L_20)
.L_20:
        /*003c*/ 	.word	0x00000000
        /*0040*/ 	.short	0x0002
        /*0042*/ 	.short	0x0010
        /*0044*/ 	.byte	0x00, 0xf5, 0x21, 0x00


	//----- nvinfo : EIATTR_KPARAM_INFO
	.align		4
.L_21:
        /*0048*/ 	.byte	0x04, 0x17
        /*004a*/ 	.short	(.L_23 - .L_22)
.L_22:
        /*004c*/ 	.word	0x00000000
        /*0050*/ 	.short	0x0001
        /*0052*/ 	.short	0x0008
        /*0054*/ 	.byte	0x00, 0xf5, 0x21, 0x00


	//----- nvinfo : EIATTR_KPARAM_INFO
	.align		4
.L_23:
        /*0058*/ 	.byte	0x04, 0x17
        /*005a*/ 	.short	(.L_25 - .L_24)
.L_24:
        /*005c*/ 	.word	0x00000000
        /*0060*/ 	.short	0x0000
        /*0062*/ 	.short	0x0000
        /*0064*/ 	.byte	0x00, 0xf5, 0x21, 0x00


	//----- nvinfo : EIATTR_SPARSE_MMA_MASK
	.align		4
.L_25:
        /*0068*/ 	.byte	0x03, 0x50
        /*006a*/ 	.short	0x0000


	//----- nvinfo : EIATTR_MAXREG_COUNT
	.align		4
        /*006c*/ 	.byte	0x03, 0x1b
        /*006e*/ 	.short	0x00ff


	//----- nvinfo : EIATTR_NUM_BARRIERS
	.align		4
        /*0070*/ 	.byte	0x02, 0x4c
        /*0072*/ 	.byte	0x01
	.zero		1


	//----- nvinfo : EIATTR_MERCURY_ISA_VERSION
	.align		4
        /*0074*/ 	.byte	0x03, 0x5f
        /*0076*/ 	.short	0x0101


	//----- nvinfo : EIATTR_UNUSED_LOAD_BYTE_OFFSET
	.align		4
        /*0078*/ 	.byte	0x04, 0x44
        /*007a*/ 	.short	(.L_27 - .L_26)


	//   ....[0]....
.L_26:
        /*007c*/ 	.word	0x00000b40
        /*0080*/ 	.word	0x00000fff


	//----- nvinfo : EIATTR_VRC_CTA_INIT_COUNT
	.align		4
.L_27:
        /*0084*/ 	.byte	0x02, 0x4a
	.zero		1
	.zero		1


	//----- nvinfo : EIATTR_EXIT_INSTR_OFFSETS
	.align		4
        /*0088*/ 	.byte	0x04, 0x1c
        /*008a*/ 	.short	(.L_29 - .L_28)


	//   ....[0]....
.L_28:
        /*008c*/ 	.word	0x00000070


	//   ....[1]....
        /*0090*/ 	.word	0x00000e40


	//----- nvinfo : EIATTR_CRS_STACK_SIZE
	.align		4
.L_29:
        /*0094*/ 	.byte	0x04, 0x1e
        /*0096*/ 	.short	(.L_31 - .L_30)
.L_30:
        /*0098*/ 	.word	0x00000000


	//----- nvinfo : EIATTR_CBANK_PARAM_SIZE
	.align		4
.L_31:
        /*009c*/ 	.byte	0x03, 0x19
        /*009e*/ 	.short	0x0030


	//----- nvinfo : EIATTR_PARAM_CBANK
	.align		4
        /*00a0*/ 	.byte	0x04, 0x0a
        /*00a2*/ 	.short	(.L_33 - .L_32)
	.align		4
.L_32:
        /*00a4*/ 	.word	index@(.nv.constant0._Z6matmulPfS_S_mmm)
        /*00a8*/ 	.short	0x0380
        /*00aa*/ 	.short	0x0030


	//----- nvinfo : EIATTR_SW_WAR
	.align		4
.L_33:
        /*00ac*/ 	.byte	0x04, 0x36
        /*00ae*/ 	.short	(.L_35 - .L_34)
.L_34:
        /*00b0*/ 	.word	0x00000008
.L_35:


//--------------------- .nv.info._Z10max_kernelPfS_mm --------------------------
	.section	.nv.info._Z10max_kernelPfS_mm,"",@"SHT_CUDA_INFO"
	.sectionflags	@""
	.align	4


	//----- nvinfo : EIATTR_CUDA_API_VERSION
	.align		4
        /*0000*/ 	.byte	0x04, 0x37
        /*0002*/ 	.short	(.L_37 - .L_36)
.L_36:
        /*0004*/ 	.word	0x00000082


	//----- nvinfo : EIATTR_KPARAM_INFO
	.align		4
.L_37:
        /*0008*/ 	.byte	0x04, 0x17
        /*000a*/ 	.short	(.L_39 - .L_38)
.L_38:
        /*000c*/ 	.word	0x00000000
        /*0010*/ 	.short	0x0003
        /*0012*/ 	.short	0x0018
        /*0014*/ 	.byte	0x00, 0xf0, 0x21, 0x00


	//----- nvinfo : EIATTR_KPARAM_INFO
	.align		4
.L_39:
        /*0018*/ 	.byte	0x04, 0x17
        /*001a*/ 	.short	(.L_41 - .L_40)
.L_40:
        /*001c*/ 	.word	0x00000000
        /*0020*/ 	.short	0x0002
        /*0022*/ 	.short	0x0010
        /*0024*/ 	.byte	0x00, 0xf0, 0x21, 0x00


	//----- nvinfo : EIATTR_KPARAM_INFO
	.align		4
.L_41:
        /*0028*/ 	.byte	0x04, 0x17
        /*002a*/ 	.short	(.L_43 - .L_42)
.L_42:
        /*002c*/ 	.word	0x00000000
        /*0030*/ 	.short	0x0001
        /*0032*/ 	.short	0x0008
        /*0034*/ 	.byte	0x00, 0xf5, 0x21, 0x00


	//----- nvinfo : EIATTR_KPARAM_INFO
	.align		4
.L_43:
        /*0038*/ 	.byte	0x04, 0x17
        /*003a*/ 	.short	(.L_45 - .L_44)
.L_44:
        /*003c*/ 	.word	0x00000000
        /*0040*/ 	.short	0x0000
        /*0042*/ 	.short	0x0000
        /*0044*/ 	.byte	0x00, 0xf5, 0x21, 0x00


	//----- nvinfo : EIATTR_SPARSE_MMA_MASK
	.align		4
.L_45:
        /*0048*/ 	.byte	0x03, 0x50
        /*004a*/ 	.short	0x0000


	//----- nvinfo : EIATTR_MAXREG_COUNT
	.align		4
        /*004c*/ 	.byte	0x03, 0x1b
        /*004e*/ 	.short	0x00ff


	//----- nvinfo : EIATTR_NUM_BARRIERS
	.align		4
        /*0050*/ 	.byte	0x02, 0x4c
        /*0052*/ 	.byte	0x01
	.zero		1


	//----- nvinfo : EIATTR_MERCURY_ISA_VERSION
	.align		4
        /*0054*/ 	.byte	0x03, 0x5f
        /*0056*/ 	.short	0x0101


	//----- nvinfo : EIATTR_COOP_GROUP_MASK_REGIDS
	.align		4
        /*0058*/ 	.byte	0x04, 0x29
        /*005a*/ 	.short	(.L_47 - .L_46)


	//   ....[0]....
.L_46:
        /*005c*/ 	.word	0xffffffff


	//   ....[1]....
        /*0060*/ 	.word	0xffffffff


	//   ....[2]....
        /*0064*/ 	.word	0xffffffff


	//   ....[3]....
        /*0068*/ 	.word	0xffffffff


	//   ....[4]....
        /*006c*/ 	.word	0xffffffff


	//   ....[5]....
        /*0070*/ 	.word	0xffffffff


	//   ....[6]....
        /*0074*/ 	.word	0xffffffff


	//   ....[7]....
        /*0078*/ 	.word	0xffffffff


	//   ....[8]....
        /*007c*/ 	.word	0xffffffff


	//   ....[9]....
        /*0080*/ 	.word	0xffffffff


	//   ....[10]....
        /*0084*/ 	.word	0x0500000d


	//   ....[11]....
        /*0088*/ 	.word	0x0500000d


	//   ....[12]....
        /*008c*/ 	.word	0x0500000d


	//   ....[13]....
        /*0090*/ 	.word	0x0500000d


	//   ....[14]....
        /*0094*/ 	.word	0x0500000d


	//   ....[15]....
        /*0098*/ 	.word	0x0500000d


	//   ....[16]....
        /*009c*/ 	.word	0x0500000d


	//   ....[17]....
        /*00a0*/ 	.word	0x0500000d


	//   ....[18]....
        /*00a4*/ 	.word	0x0500000d


	//   ....[19]....
        /*00a8*/ 	.word	0x0500000d


	//----- nvinfo : EIATTR_COOP_GROUP_INSTR_OFFSETS
	.align		4
.L_47:
        /*00ac*/ 	.byte	0x04, 0x28
        /*00ae*/ 	.short	(.L_49 - .L_48)


	//   ....[0]....
.L_48:
        /*00b0*/ 	.word	0x00000320


	//   ....[1]....
        /*00b4*/ 	.word	0x00000340


	//   ....[2]....
        /*00b8*/ 	.word	0x00000360


	//   ....[3]....
        /*00bc*/ 	.word	0x00000380


	//   ....[4]....
        /*00c0*/ 	.word	0x000003a0


	//   ....[5]....
        /*00c4*/ 	.word	0x00000450


	//   ....[6]....
        /*00c8*/ 	.word	0x00000470


	//   ....[7]....
        /*00cc*/ 	.word	0x00000490


	//   ....[8]....
        /*00d0*/ 	.word	0x000004b0


	//   ....[9]....
        /*00d4*/ 	.word	0x000004d0


	//   ....[10]....
        /*00d8*/ 	.word	0x00000610


	//   ....[11]....
        /*00dc*/ 	.word	0x000006b0


	//   ....[12]....
        /*00e0*/ 	.word	0x00000720


	//   ....[13]....
        /*00e4*/ 	.word	0x00000790


	//   ....[14]....
        /*00e8*/ 	.word	0x00000800


	//   ....[15]....
        /*00ec*/ 	.word	0x00000870


	//   ....[16]....
        /*00f0*/ 	.word	0x000008e0


	//   ....[17]....
        /*00f4*/ 	.word	0x00000950


	//   ....[18]....
        /*00f8*/ 	.word	0x000009c0


	//   ....[19]....
        /*00fc*/ 	.word	0x00000a30


	//----- nvinfo : EIATTR_VRC_CTA_INIT_COUNT
	.align		4
.L_49:
        /*0100*/ 	.byte	0x02, 0x4a
	.zero		1
	.zero		1


	//----- nvinfo : EIATTR_EXIT_INSTR_OFFSETS
	.align		4
        /*0104*/ 	.byte	0x04, 0x1c
        /*0106*/ 	.short	(.L_51 - .L_50)


	//   ....[0]....
.L_50:
        /*0108*/ 	.word	0x00000050


	//   ....[1]....
        /*010c*/ 	.word	0x000005b0


	//----- nvinfo : EIATTR_CRS_STACK_SIZE
	.align		4
.L_51:
        /*0110*/ 	.byte	0x04, 0x1e
        /*0112*/ 	.short	(.L_53 - .L_52)
.L_52:
        /*0114*/ 	.word	0x00000000


	//----- nvinfo : EIATTR_CBANK_PARAM_SIZE
	.align		4
.L_53:
        /*0118*/ 	.byte	0x03, 0x19
        /*011a*/ 	.short	0x0020


	//----- nvinfo : EIATTR_PARAM_CBANK
	.align		4
        /*011c*/ 	.byte	0x04, 0x0a
        /*011e*/ 	.short	(.L_55 - .L_54)
	.align		4
.L_54:
        /*0120*/ 	.word	index@(.nv.constant0._Z10max_kernelPfS_mm)
        /*0124*/ 	.short	0x0380
        /*0126*/ 	.short	0x0020


	//----- nvinfo : EIATTR_SW_WAR
	.align		4
.L_55:
        /*0128*/ 	.byte	0x04, 0x36
        /*012a*/ 	.short	(.L_57 - .L_56)
.L_56:
        /*012c*/ 	.word	0x00000008
.L_57:


//--------------------- .nv.callgraph             --------------------------
	.section	.nv.callgraph,"",@"SHT_CUDA_CALLGRAPH"
	.align	4
	.sectionentsize	8
	.align		4
        /*0000*/ 	.word	0x00000000
	.align		4
        /*0004*/ 	.word	0xffffffff
	.align		4
        /*0008*/ 	.word	0x00000000
	.align		4
        /*000c*/ 	.word	0xfffffffe
	.align		4
        /*0010*/ 	.word	0x00000000
	.align		4
        /*0014*/ 	.word	0xfffffffd
	.align		4
        /*0018*/ 	.word	0x00000000
	.align		4
        /*001c*/ 	.word	0xfffffffc


//--------------------- .text._Z6matmulPfS_S_mmm  --------------------------
	.section	.text._Z6matmulPfS_S_mmm,"ax",@progbits
	.align	128
        .global         _Z6matmulPfS_S_mmm
        .type           _Z6matmulPfS_S_mmm,@function
        .size           _Z6matmulPfS_S_mmm,(.L_x_35 - _Z6matmulPfS_S_mmm)
        .other          _Z6matmulPfS_S_mmm,@"STO_CUDA_ENTRY STV_DEFAULT"
_Z6matmulPfS_S_mmm:
.text._Z6matmulPfS_S_mmm:
[----:B------:R-:W-:Y:S08]  /*0000*/  LDC R1, c[0x0][0x37c] ;  /* 0x0000df00ff017b82 */ /* 0x000ff00000000800 */
[----:B------:R-:W0:Y:S01]  /*0010*/  S2UR UR8, SR_CTAID.X ;  /* 0x00000000000879c3 */ /* 0x000e220000002500 */
[----:B------:R-:W0:Y:S07]  /*0020*/  LDCU UR10, c[0x0][0x360] ;  /* 0x00006c00ff0a77ac */ /* 0x000e2e0008000800 */
[----:B------:R-:W1:Y:S01]  /*0030*/  LDC.64 R2, c[0x0][0x398] ;  /* 0x0000e600ff027b82 */ /* 0x000e620000000a00 */
[----:B0-----:R-:W-:-:S06]  /*0040*/  UIMAD UR4, UR8, UR10, URZ ;  /* 0x0000000a080472a4 */ /* 0x001fcc000f8e02ff */
[----:B-1----:R-:W-:-:S04]  /*0050*/  ISETP.LE.U32.AND P0, PT, R2, UR4, PT ;  /* 0x0000000402007c0c */ /* 0x002fc8000bf03070 */
[----:B------:R-:W-:-:S13]  /*0060*/  ISETP.GE.U32.AND.EX P0, PT, RZ, R3, PT, P0 ;  /* 0x00000003ff00720c */ /* 0x000fda0003f06100 */
[----:B------:R-:W-:Y:S05]  /*0070*/  @P0 EXIT ;  /* 0x000000000000094d */ /* 0x000fea0003800000 */
[----:B------:R-:W0:Y:S01]  /*0080*/  S2R R21, SR_TID.Y ;  /* 0x0000000000157919 */ /* 0x000e220000002200 */
[----:B------:R-:W1:Y:S01]  /*0090*/  LDC R0, c[0x0][0x364] ;  /* 0x0000d900ff007b82 */ /* 0x000e620000000800 */
[----:B------:R-:W2:Y:S01]  /*00a0*/  LDCU.64 UR14, c[0x0][0x3a8] ;  /* 0x00007500ff0e77ac */ /* 0x000ea20008000a00 */
[----:B------:R-:W3:Y:S01]  /*00b0*/  S2R R2, SR_TID.X ;  /* 0x0000000000027919 */ /* 0x000ee20000002100 */
[----:B------:R-:W-:Y:S01]  /*00c0*/  UMOV UR5, 0x400 ;  /* 0x0000040000057882 */ /* 0x000fe20000000000 */
[----:B------:R-:W4:Y:S04]  /*00d0*/  LDCU.64 UR12, c[0x0][0x358] ;  /* 0x00006b00ff0c77ac */ /* 0x000f280008000a00 */
[----:B------:R-:W5:Y:S01]  /*00e0*/  S2UR UR7, SR_CgaCtaId ;  /* 0x00000000000779c3 */ /* 0x000f620000008800 */
[----:B------:R-:W-:Y:S01]  /*00f0*/  UIADD3 UR6, UPT, UPT, UR5, 0x1000, URZ ;  /* 0x0000100005067890 */ /* 0x000fe2000fffe0ff */
[----:B------:R-:W0:Y:S06]  /*0100*/  LDCU UR11, c[0x0][0x374] ;  /* 0x00006e80ff0b77ac */ /* 0x000e2c0008000800 */
[----:B------:R-:W2:Y:S01]  /*0110*/  S2UR UR9, SR_CTAID.Y ;  /* 0x00000000000979c3 */ /* 0x000ea20000002600 */
[----:B-1----:R-:W-:-:S02]  /*0120*/  LOP3.LUT R18, R0, 0xf, RZ, 0xc0, !PT ;  /* 0x0000000f00127812 */ /* 0x002fc400078ec0ff */
[C---:B------:R-:W-:Y:S02]  /*0130*/  LOP3.LUT R16, R0.reuse, 0x7, RZ, 0xc0, !PT ;  /* 0x0000000700107812 */ /* 0x040fe400078ec0ff */
[----:B------:R-:W-:Y:S01]  /*0140*/  LOP3.LUT R6, R0, 0x3, RZ, 0xc0, !PT ;  /* 0x0000000300067812 */ /* 0x000fe200078ec0ff */
[----:B------:R-:W-:Y:S02]  /*0150*/  VIADD R4, R18, 0xffffffff ;  /* 0xffffffff12047836 */ /* 0x000fe40000000000 */
[----:B------:R-:W-:Y:S01]  /*0160*/  VIADD R5, R16, 0xffffffff ;  /* 0xffffffff10057836 */ /* 0x000fe20000000000 */
[----:B-----5:R-:W-:Y:S02]  /*0170*/  ULEA UR6, UR7, UR6, 0x18 ;  /* 0x0000000607067291 */ /* 0x020fe4000f8ec0ff */
[----:B------:R-:W-:Y:S01]  /*0180*/  ULEA UR5, UR7, UR5, 0x18 ;  /* 0x0000000507057291 */ /* 0x000fe2000f8ec0ff */
[----:B------:R-:W-:Y:S02]  /*0190*/  ISETP.GE.U32.AND P5, PT, R4, 0x7, PT ;  /* 0x000000070400780c */ /* 0x000fe40003fa6070 */
[----:B------:R-:W-:-:S02]  /*01a0*/  ISETP.GE.U32.AND P6, PT, R5, 0x3, PT ;  /* 0x000000030500780c */ /* 0x000fc40003fc6070 */
[----:B0-----:R-:W-:Y:S01]  /*01b0*/  LEA R21, R21, UR6, 0x2 ;  /* 0x0000000615157c11 */ /* 0x001fe2000f8e10ff */
[----:B--2---:R-:W-:Y:S01]  /*01c0*/  IMAD R3, R0, UR9, RZ ;  /* 0x0000000900037c24 */ /* 0x004fe2000f8e02ff */
[C---:B---3--:R-:W-:Y:S01]  /*01d0*/  LEA R23, R2.reuse, UR5, 0x7 ;  /* 0x0000000502177c11 */ /* 0x048fe2000f8e38ff */
[----:B------:R-:W-:Y:S01]  /*01e0*/  UMOV UR5, UR8 ;  /* 0x0000000800057c82 */ /* 0x000fe20008000000 */
[----:B------:R-:W-:Y:S02]  /*01f0*/  LEA R19, R2, R21, 0x7 ;  /* 0x0000001502137211 */ /* 0x000fe400078e38ff */
[----:B------:R-:W-:-:S04]  /*0200*/  ISETP.GE.U32.AND P0, PT, R3, UR14, PT ;  /* 0x0000000e03007c0c */ /* 0x000fc8000bf06070 */
[----:B----4-:R-:W-:-:S13]  /*0210*/  ISETP.GE.U32.AND.EX P0, PT, RZ, UR15, PT, P0 ;  /* 0x0000000fff007c0c */ /* 0x010fda000bf06100 */
.L_x_11:
[----:B01----:R-:W-:Y:S05]  /*0220*/  @P0 BRA `(.L_x_0) ;  /* 0x0000000800e80947 */ /* 0x003fea0003800000 */
[----:B------:R-:W-:Y:S02]  /*0230*/  IMAD R17, R0, UR9, RZ ;  /* 0x0000000900117c24 */ /* 0x000fe4000f8e02ff */
[----:B------:R-:W-:Y:S02]  /*0240*/  VIADD R3, R2, UR4 ;  /* 0x0000000402037c36 */ /* 0x000fe40008000000 */
[----:B------:R-:W-:-:S07]  /*0250*/  IMAD.U32 R7, RZ, RZ, UR9 ;  /* 0x00000009ff077e24 */ /* 0x000fce000f8e00ff */
.L_x_10:
[----:B0-----:R-:W0:Y:S01]  /*0260*/  LDCU.64 UR6, c[0x0][0x3a0] ;  /* 0x00007400ff0677ac */ /* 0x001e220008000a00 */
[----:B-1----:R-:W-:Y:S01]  /*0270*/  HFMA2 R25, -RZ, RZ, 0, 0 ;  /* 0x00000000ff197431 */ /* 0x002fe200000001ff */
[----:B0-----:R-:W-:-:S04]  /*0280*/  UISETP.NE.U32.AND UP0, UPT, UR6, URZ, UPT ;  /* 0x000000ff0600728c */ /* 0x001fc8000bf05070 */
[----:B------:R-:W-:-:S09]  /*0290*/  UISETP.NE.AND.EX UP0, UPT, UR7, URZ, UPT, UP0 ;  /* 0x000000ff0700728c */ /* 0x000fd2000bf05300 */
[----:B------:R-:W-:Y:S05]  /*02a0*/  BRA.U !UP0, `(.L_x_1) ;  /* 0x0000000908607547 */ /* 0x000fea000b800000 */
[----:B------:R-:W0:Y:S01]  /*02b0*/  S2R R4, SR_TID.Y ;  /* 0x0000000000047919 */ /* 0x000e220000002200 */
[----:B------:R-:W-:Y:S01]  /*02c0*/  MOV R25, RZ ;  /* 0x000000ff00197202 */ /* 0x000fe20000000f00 */
[----:B------:R-:W-:Y:S01]  /*02d0*/  IMAD.MOV.U32 R9, RZ, RZ, RZ ;  /* 0x000000ffff097224 */ /* 0x000fe200078e00ff */
[----:B------:R-:W-:Y:S01]  /*02e0*/  MOV R5, RZ ;  /* 0x000000ff00057202 */ /* 0x000fe20000000f00 */
[----:B0-----:R-:W-:-:S05]  /*02f0*/  IMAD.IADD R26, R4, 0x1, R17 ;  /* 0x00000001041a7824 */ /* 0x001fca00078e0211 */
[----:B------:R-:W-:-:S07]  /*0300*/  SHF.R.S32.HI R27, RZ, 0x1f, R26 ;  /* 0x0000001fff1b7819 */ /* 0x000fce000001141a */
.L_x_7:
[----:B0-----:R-:W0:Y:S01]  /*0310*/  LDCU.64 UR6, c[0x0][0x3a0] ;  /* 0x00007400ff0677ac */ /* 0x001e220008000a00 */
[----:B------:R-:W-:Y:S01]  /*0320*/  IMAD.IADD R14, R4, 0x1, R9 ;  /* 0x00000001040e7824 */ /* 0x000fe200078e0209 */
[----:B------:R-:W-:Y:S01]  /*0330*/  IADD3 R12, PT, PT, R2, R9, RZ ;  /* 0x00000009020c7210 */ /* 0x000fe20007ffe0ff */
[----:B------:R-:W1:Y:S01]  /*0340*/  LDCU.64 UR14, c[0x0][0x398] ;  /* 0x00007300ff0e77ac */ /* 0x000e620008000a00 */
[----:B------:R-:W-:Y:S02]  /*0350*/  SHF.R.S32.HI R20, RZ, 0x1f, R3 ;  /* 0x0000001fff147819 */ /* 0x000fe40000011403 */
[----:B------:R-:W-:Y:S01]  /*0360*/  SHF.R.S32.HI R15, RZ, 0x1f, R14 ;  /* 0x0000001fff0f7819 */ /* 0x000fe2000001140e */
[----:B------:R-:W2:Y:S01]  /*0370*/  LDCU.64 UR16, c[0x0][0x3a8] ;  /* 0x00007500ff1077ac */ /* 0x000ea20008000a00 */
[----:B------:R-:W-:Y:S02]  /*0380*/  SHF.R.S32.HI R29, RZ, 0x1f, R12 ;  /* 0x0000001fff1d7819 */ /* 0x000fe4000001140c */
[----:B0-----:R-:W-:-:S02]  /*0390*/  ISETP.GE.U32.AND P4, PT, R14, UR6, PT ;  /* 0x000000060e007c0c */ /* 0x001fc4000bf86070 */
[----:B------:R-:W-:Y:S02]  /*03a0*/  ISETP.GE.U32.AND P3, PT, R12, UR6, PT ;  /* 0x000000060c007c0c */ /* 0x000fe4000bf66070 */
[----:B-1----:R-:W-:Y:S02]  /*03b0*/  ISETP.GE.U32.AND P1, PT, R3, UR14, PT ;  /* 0x0000000e03007c0c */ /* 0x002fe4000bf26070 */
[----:B------:R-:W-:Y:S02]  /*03c0*/  ISETP.GE.U32.AND.EX P4, PT, R15, UR7, PT, P4 ;  /* 0x000000070f007c0c */ /* 0x000fe4000bf86140 */
[----:B--2---:R-:W-:Y:S02]  /*03d0*/  ISETP.GE.U32.AND P2, PT, R26, UR16, PT ;  /* 0x000000101a007c0c */ /* 0x004fe4000bf46070 */
[----:B------:R-:W-:Y:S02]  /*03e0*/  ISETP.GE.U32.OR.EX P1, PT, R20, UR15, P4, P1 ;  /* 0x0000000f14007c0c */ /* 0x000fe4000a726510 */
[----:B------:R-:W-:-:S04]  /*03f0*/  ISETP.GE.U32.AND.EX P3, PT, R29, UR7, PT, P3 ;  /* 0x000000071d007c0c */ /* 0x000fc8000bf66130 */
[----:B------:R-:W-:-:S07]  /*0400*/  ISETP.GE.U32.OR.EX P2, PT, R27, UR17, P3, P2 ;  /* 0x000000111b007c0c */ /* 0x000fce0009f46520 */
[----:B------:R-:W0:Y:S01]  /*0410*/  @!P1 LDC.64 R8, c[0x0][0x380] ;  /* 0x0000e000ff089b82 */ /* 0x000e220000000a00 */
[----:B------:R-:W-:Y:S02]  /*0420*/  @!P1 IMAD R20, R20, UR6, RZ ;  /* 0x0000000614149c24 */ /* 0x000fe4000f8e02ff */
[----:B------:R-:W-:-:S04]  /*0430*/  @!P1 IMAD.WIDE.U32 R14, R3, UR6, R14 ;  /* 0x00000006030e9c25 */ /* 0x000fc8000f8e000e */
[----:B------:R-:W-:Y:S01]  /*0440*/  @!P2 IMAD R29, R29, UR16, RZ ;  /* 0x000000101d1dac24 */ /* 0x000fe2000f8e02ff */
[----:B------:R-:W1:Y:S01]  /*0450*/  @!P2 LDC.64 R10, c[0x0][0x388] ;  /* 0x0000e200ff0aab82 */ /* 0x000e620000000a00 */
[----:B------:R-:W-:Y:S02]  /*0460*/  @!P1 IMAD R20, R3, UR7, R20 ;  /* 0x0000000703149c24 */ /* 0x000fe4000f8e0214 */
[C---:B------:R-:W-:Y:S02]  /*0470*/  @!P2 IMAD R29, R12.reuse, UR17, R29 ;  /* 0x000000110c1dac24 */ /* 0x040fe4000f8e021d */
[----:B------:R-:W-:Y:S02]  /*0480*/  @!P1 IMAD.IADD R15, R15, 0x1, R20 ;  /* 0x000000010f0f9824 */ /* 0x000fe400078e0214 */
[----:B------:R-:W-:-:S05]  /*0490*/  @!P2 IMAD.WIDE.U32 R12, R12, UR16, R26 ;  /* 0x000000100c0cac25 */ /* 0x000fca000f8e001a */
[----:B------:R-:W-:Y:S02]  /*04a0*/  @!P2 IADD3 R29, PT, PT, R13, R29, RZ ;  /* 0x0000001d0d1da210 */ /* 0x000fe40007ffe0ff */
[----:B0-----:R-:W-:-:S04]  /*04b0*/  @!P1 LEA R8, P3, R14, R8, 0x2 ;  /* 0x000000080e089211 */ /* 0x001fc800078610ff */
[----:B------:R-:W-:Y:S02]  /*04c0*/  @!P1 LEA.HI.X R9, R14, R9, R15, 0x2, P3 ;  /* 0x000000090e099211 */ /* 0x000fe400018f140f */
[----:B------:R-:W-:Y:S02]  /*04d0*/  MOV R14, RZ ;  /* 0x000000ff000e7202 */ /* 0x000fe40000000f00 */
[----:B-1----:R-:W-:-:S04]  /*04e0*/  @!P2 LEA R10, P3, R12, R10, 0x2 ;  /* 0x0000000a0c0aa211 */ /* 0x002fc800078610ff */
[----:B------:R-:W-:Y:S01]  /*04f0*/  @!P2 LEA.HI.X R11, R12, R11, R29, 0x2, P3 ;  /* 0x0000000b0c0ba211 */ /* 0x000fe200018f141d */
[----:B------:R-:W-:-:S04]  /*0500*/  IMAD.MOV.U32 R12, RZ, RZ, RZ ;  /* 0x000000ffff0c7224 */ /* 0x000fc800078e00ff */
[----:B------:R-:W2:Y:S04]  /*0510*/  @!P2 LDG.E R14, desc[UR12][R10.64] ;  /* 0x0000000c0a0ea981 */ /* 0x000ea8000c1e1900 */
[----:B------:R-:W3:Y:S01]  /*0520*/  @!P1 LDG.E R12, desc[UR12][R8.64] ;  /* 0x0000000c080c9981 */ /* 0x000ee2000c1e1900 */
[----:B------:R-:W-:Y:S01]  /*0530*/  ISETP.GE.U32.AND P1, PT, R0, 0x10, PT ;  /* 0x000000100000780c */ /* 0x000fe20003f26070 */
[----:B------:R-:W-:Y:S02]  /*0540*/  IMAD R13, R4, 0x4, R23 ;  /* 0x00000004040d7824 */ /* 0x000fe400078e0217 */
[----:B------:R-:W-:-:S03]  /*0550*/  HFMA2 R20, -RZ, RZ, 0, 0 ;  /* 0x00000000ff147431 */ /* 0x000fc600000001ff */
[----:B---3--:R0:W-:Y:S04]  /*0560*/  STS [R13], R12 ;  /* 0x0000000c0d007388 */ /* 0x0081e80000000800 */
[----:B--2---:R0:W-:Y:S01]  /*0570*/  STS [R19], R14 ;  /* 0x0000000e13007388 */ /* 0x0041e20000000800 */
[----:B------:R-:W-:Y:S06]  /*0580*/  BAR.SYNC.DEFER_BLOCKING 0x0 ;  /* 0x0000000000007b1d */ /* 0x000fec0000010000 */
[----:B------:R-:W-:Y:S05]  /*0590*/  @!P1 BRA `(.L_x_2) ;  /* 0x0000000000b89947 */ /* 0x000fea0003800000 */
[----:B------:R-:W-:Y:S01]  /*05a0*/  LOP3.LUT R20, R0, 0xfffffff0, RZ, 0xc0, !PT ;  /* 0xfffffff000147812 */ /* 0x000fe200078ec0ff */
[----:B------:R-:W-:Y:S01]  /*05b0*/  VIADD R24, R21, 0x400 ;  /* 0x0000040015187836 */ /* 0x000fe20000000000 */
[----:B------:R-:W-:-:S03]  /*05c0*/  IADD3 R22, PT, PT, R23, 0x20, RZ ;  /* 0x0000002017167810 */ /* 0x000fc60007ffe0ff */
[----:B------:R-:W-:-:S07]  /*05d0*/  IMAD.MOV R20, RZ, RZ, -R20 ;  /* 0x000000ffff147224 */ /* 0x000fce00078e0a14 */
.L_x_3:
[----:B------:R-:W-:Y:S01]  /*05e0*/  LDS R8, [R24+-0x400] ;  /* 0xfffc000018087984 */ /* 0x000fe20000000800 */
[----:B------:R-:W-:-:S03]  /*05f0*/  IADD3 R20, PT, PT, R20, 0x10, RZ ;  /* 0x0000001014147810 */ /* 0x000fc60007ffe0ff */
[----:B0-----:R-:W0:Y:S01]  /*0600*/  LDS.128 R12, [R22+-0x20] ;  /* 0xffffe000160c7984 */ /* 0x001e220000000c00 */
[----:B------:R-:W-:-:S03]  /*0610*/  ISETP.NE.AND P1, PT, R20, RZ, PT ;  /* 0x000000ff1400720c */ /* 0x000fc60003f25270 */
[----:B------:R-:W1:Y:S04]  /*0620*/  LDS R11, [R24+-0x380] ;  /* 0xfffc8000180b7984 */ /* 0x000e680000000800 */
[----:B------:R-:W2:Y:S04]  /*0630*/  LDS R9, [R24+-0x300] ;  /* 0xfffd000018097984 */ /* 0x000ea80000000800 */
[----:B------:R-:W-:Y:S01]  /*0640*/  LDS R29, [R24+-0x180] ;  /* 0xfffe8000181d7984 */ /* 0x000fe20000000800 */
[----:B0-----:R-:W-:-:S03]  /*0650*/  FFMA R8, R12, R8, R25 ;  /* 0x000000080c087223 */ /* 0x001fc60000000019 */
[----:B------:R-:W0:Y:S01]  /*0660*/  LDS R12, [R24+-0x280] ;  /* 0xfffd8000180c7984 */ /* 0x000e220000000800 */
[----:B-1----:R-:W-:-:S03]  /*0670*/  FFMA R8, R11, R13, R8 ;  /* 0x0000000d0b087223 */ /* 0x002fc60000000008 */
[----:B------:R-:W-:Y:S01]  /*0680*/  LDS R13, [R24+-0x200] ;  /* 0xfffe0000180d7984 */ /* 0x000fe20000000800 */
[----:B--2---:R-:W-:-:S03]  /*0690*/  FFMA R25, R9, R14, R8 ;  /* 0x0000000e09197223 */ /* 0x004fc60000000008 */
[----:B------:R-:W1:Y:S01]  /*06a0*/  LDS.128 R8, [R22+-0x10] ;  /* 0xfffff00016087984 */ /* 0x000e620000000c00 */
[----:B0-----:R-:W-:-:S03]  /*06b0*/  FFMA R25, R12, R15, R25 ;  /* 0x0000000f0c197223 */ /* 0x001fc60000000019 */
[----:B------:R-:W0:Y:S01]  /*06c0*/  LDS R15, [R24+-0x100] ;  /* 0xffff0000180f7984 */ /* 0x000e220000000800 */
[----:B-1----:R-:W-:-:S03]  /*06d0*/  FFMA R12, R8, R13, R25 ;  /* 0x0000000d080c7223 */ /* 0x002fc60000000019 */
[----:B------:R-:W1:Y:S01]  /*06e0*/  LDS R8, [R24+-0x80] ;  /* 0xffff800018087984 */ /* 0x000e620000000800 */
[----:B------:R-:W-:-:S03]  /*06f0*/  FFMA R12, R29, R9, R12 ;  /* 0x000000091d0c7223 */ /* 0x000fc6000000000c */
[----:B------:R-:W-:Y:S04]  /*0700*/  LDS R9, [R24] ;  /* 0x0000000018097984 */ /* 0x000fe80000000800 */
[----:B------:R-:W-:Y:S01]  /*0710*/  LDS R29, [R24+0x80] ;  /* 0x00008000181d7984 */ /* 0x000fe20000000800 */
[----:B0-----:R-:W-:-:S03]  /*0720*/  FFMA R25, R15, R10, R12 ;  /* 0x0000000a0f197223 */ /* 0x001fc6000000000c */
[----:B------:R-:W0:Y:S01]  /*0730*/  LDS.128 R12, [R22] ;  /* 0x00000000160c7984 */ /* 0x000e220000000c00 */
[----:B-1----:R-:W-:-:S03]  /*0740*/  FFMA R25, R8, R11, R25 ;  /* 0x0000000b08197223 */ /* 0x002fc60000000019 */
[----:B------:R-:W1:Y:S01]  /*0750*/  LDS R11, [R24+0x100] ;  /* 0x00010000180b7984 */ /* 0x000e620000000800 */
[----:B0-----:R-:W-:-:S03]  /*0760*/  FFMA R8, R12, R9, R25 ;  /* 0x000000090c087223 */ /* 0x001fc60000000019 */
[----:B------:R-:W0:Y:S01]  /*0770*/  LDS R12, [R24+0x180] ;  /* 0x00018000180c7984 */ /* 0x000e220000000800 */
[----:B------:R-:W-:-:S03]  /*0780*/  FFMA R8, R29, R13, R8 ;  /* 0x0000000d1d087223 */ /* 0x000fc60000000008 */
[----:B------:R-:W-:Y:S01]  /*0790*/  LDS R13, [R24+0x200] ;  /* 0x00020000180d7984 */ /* 0x000fe20000000800 */
[----:B-1----:R-:W-:-:S03]  /*07a0*/  FFMA R25, R11, R14, R8 ;  /* 0x0000000e0b197223 */ /* 0x002fc60000000008 */
[----:B------:R1:W2:Y:S02]  /*07b0*/  LDS.128 R8, [R22+0x10] ;  /* 0x0000100016087984 */ /* 0x0002a40000000c00 */
[----:B-1----:R-:W-:Y:S02]  /*07c0*/  VIADD R22, R22, 0x40 ;  /* 0x0000004016167836 */ /* 0x002fe40000000000 */
[----:B0-----:R-:W-:Y:S02]  /*07d0*/  FFMA R15, R12, R15, R25 ;  /* 0x0000000f0c0f7223 */ /* 0x001fe40000000019 */
[----:B------:R-:W0:Y:S04]  /*07e0*/  LDS R25, [R24+0x280] ;  /* 0x0002800018197984 */ /* 0x000e280000000800 */
[----:B------:R-:W1:Y:S01]  /*07f0*/  LDS R12, [R24+0x300] ;  /* 0x00030000180c7984 */ /* 0x000e620000000800 */
[----:B--2---:R-:W-:-:S03]  /*0800*/  FFMA R8, R8, R13, R15 ;  /* 0x0000000d08087223 */ /* 0x004fc6000000000f */
[----:B------:R2:W3:Y:S02]  /*0810*/  LDS R13, [R24+0x380] ;  /* 0x00038000180d7984 */ /* 0x0004e40000000800 */
[----:B--2---:R-:W-:Y:S01]  /*0820*/  IADD3 R24, PT, PT, R24, 0x800, RZ ;  /* 0x0000080018187810 */ /* 0x004fe20007ffe0ff */
[----:B0-----:R-:W-:-:S04]  /*0830*/  FFMA R9, R25, R9, R8 ;  /* 0x0000000919097223 */ /* 0x001fc80000000008 */
[----:B-1----:R-:W-:-:S04]  /*0840*/  FFMA R10, R12, R10, R9 ;  /* 0x0000000a0c0a7223 */ /* 0x002fc80000000009 */
[----:B---3--:R-:W-:Y:S01]  /*0850*/  FFMA R25, R13, R11, R10 ;  /* 0x0000000b0d197223 */ /* 0x008fe2000000000a */
[----:B------:R-:W-:Y:S06]  /*0860*/  @P1 BRA `(.L_x_3) ;  /* 0xfffffffc005c1947 */ /* 0x000fec000383ffff */
[----:B------:R-:W-:-:S07]  /*0870*/  LOP3.LUT R20, R0, 0x7f0, RZ, 0xc0, !PT ;  /* 0x000007f000147812 */ /* 0x000fce00078ec0ff */
.L_x_2:
[----:B------:R-:W-:-:S13]  /*0880*/  ISETP.NE.AND P1, PT, R18, RZ, PT ;  /* 0x000000ff1200720c */ /* 0x000fda0003f25270 */
[----:B------:R-:W-:Y:S05]  /*0890*/  @!P1 BRA `(.L_x_4) ;  /* 0x0000000000cc9947 */ /* 0x000fea0003800000 */
[----:B------:R-:W-:Y:S01]  /*08a0*/  ISETP.NE.AND P1, PT, R16, RZ, PT ;  /* 0x000000ff1000720c */ /* 0x000fe20003f25270 */
[----:B------:R-:W-:-:S12]  /*08b0*/  @!P5 BRA `(.L_x_5) ;  /* 0x000000000054d947 */ /* 0x000fd80003800000 */
[C---:B------:R-:W-:Y:S01]  /*08c0*/  IMAD R22, R20.reuse, 0x80, R21 ;  /* 0x0000008014167824 */ /* 0x040fe200078e0215 */
[C---:B------:R-:W-:Y:S01]  /*08d0*/  LEA R24, R20.reuse, R23, 0x2 ;  /* 0x0000001714187211 */ /* 0x040fe200078e10ff */
[----:B------:R-:W-:-:S03]  /*08e0*/  VIADD R20, R20, 0x8 ;  /* 0x0000000814147836 */ /* 0x000fc60000000000 */
[----:B0-----:R-:W-:Y:S04]  /*08f0*/  LDS R12, [R22] ;  /* 0x00000000160c7984 */ /* 0x001fe80000000800 */
[----:B------:R-:W0:Y:S04]  /*0900*/  LDS.128 R8, [R24] ;  /* 0x0000000018087984 */ /* 0x000e280000000c00 */
[----:B------:R-:W1:Y:S04]  /*0910*/  LDS R15, [R22+0x80] ;  /* 0x00008000160f7984 */ /* 0x000e680000000800 */
[----:B------:R-:W2:Y:S04]  /*0920*/  LDS R13, [R22+0x100] ;  /* 0x00010000160d7984 */ /* 0x000ea80000000800 */
[----:B------:R-:W-:Y:S01]  /*0930*/  LDS R29, [R22+0x380] ;  /* 0x00038000161d7984 */ /* 0x000fe20000000800 */
[----:B0-----:R-:W-:-:S03]  /*0940*/  FFMA R12, R8, R12, R25 ;  /* 0x0000000c080c7223 */ /* 0x001fc60000000019 */
[----:B------:R-:W0:Y:S01]  /*0950*/  LDS R8, [R22+0x180] ;  /* 0x0001800016087984 */ /* 0x000e220000000800 */
[----:B-1----:R-:W-:-:S03]  /*0960*/  FFMA R12, R15, R9, R12 ;  /* 0x000000090f0c7223 */ /* 0x002fc6000000000c */
[----:B------:R-:W-:Y:S01]  /*0970*/  LDS R9, [R22+0x200] ;  /* 0x0002000016097984 */ /* 0x000fe20000000800 */
[----:B--2---:R-:W-:-:S03]  /*0980*/  FFMA R25, R13, R10, R12 ;  /* 0x0000000a0d197223 */ /* 0x004fc6000000000c */
[----:B------:R-:W1:Y:S01]  /*0990*/  LDS.128 R12, [R24+0x10] ;  /* 0x00001000180c7984 */ /* 0x000e620000000c00 */
[----:B0-----:R-:W-:-:S03]  /*09a0*/  FFMA R11, R8, R11, R25 ;  /* 0x0000000b080b7223 */ /* 0x001fc60000000019 */
[----:B------:R-:W0:Y:S04]  /*09b0*/  LDS R25, [R22+0x280] ;  /* 0x0002800016197984 */ /* 0x000e280000000800 */
[----:B------:R-:W2:Y:S01]  /*09c0*/  LDS R8, [R22+0x300] ;  /* 0x0003000016087984 */ /* 0x000ea20000000800 */
[----:B-1----:R-:W-:-:S04]  /*09d0*/  FFMA R12, R12, R9, R11 ;  /* 0x000000090c0c7223 */ /* 0x002fc8000000000b */
[----:B0-----:R-:W-:-:S04]  /*09e0*/  FFMA R13, R25, R13, R12 ;  /* 0x0000000d190d7223 */ /* 0x001fc8000000000c */
[----:B--2---:R-:W-:-:S04]  /*09f0*/  FFMA R8, R8, R14, R13 ;  /* 0x0000000e08087223 */ /* 0x004fc8000000000d */
[----:B------:R-:W-:-:S07]  /*0a00*/  FFMA R25, R29, R15, R8 ;  /* 0x0000000f1d197223 */ /* 0x000fce0000000008 */
.L_x_5:
[----:B------:R-:W-:Y:S05]  /*0a10*/  @!P1 BRA `(.L_x_4) ;  /* 0x00000000006c9947 */ /* 0x000fea0003800000 */
[----:B------:R-:W-:Y:S01]  /*0a20*/  ISETP.NE.AND P1, PT, R6, RZ, PT ;  /* 0x000000ff0600720c */ /* 0x000fe20003f25270 */
[----:B------:R-:W-:-:S12]  /*0a30*/  @!P6 BRA `(.L_x_6) ;  /* 0x000000000030e947 */ /* 0x000fd80003800000 */
[C---:B------:R-:W-:Y:S01]  /*0a40*/  IMAD R8, R20.reuse, 0x4, R23 ;  /* 0x0000000414087824 */ /* 0x040fe200078e0217 */
[C---:B0-----:R-:W-:Y:S02]  /*0a50*/  LEA R12, R20.reuse, R21, 0x7 ;  /* 0x00000015140c7211 */ /* 0x041fe400078e38ff */
[----:B------:R-:W-:-:S03]  /*0a60*/  IADD3 R20, PT, PT, R20, 0x4, RZ ;  /* 0x0000000414147810 */ /* 0x000fc60007ffe0ff */
[----:B------:R-:W-:Y:S04]  /*0a70*/  LDS R13, [R12] ;  /* 0x000000000c0d7984 */ /* 0x000fe80000000800 */
[----:B------:R-:W0:Y:S04]  /*0a80*/  LDS.128 R8, [R8] ;  /* 0x0000000008087984 */ /* 0x000e280000000c00 */
[----:B------:R-:W1:Y:S04]  /*0a90*/  LDS R15, [R12+0x80] ;  /* 0x000080000c0f7984 */ /* 0x000e680000000800 */
[----:B------:R-:W2:Y:S04]  /*0aa0*/  LDS R22, [R12+0x100] ;  /* 0x000100000c167984 */ /* 0x000ea80000000800 */
[----:B------:R-:W3:Y:S01]  /*0ab0*/  LDS R29, [R12+0x180] ;  /* 0x000180000c1d7984 */ /* 0x000ee20000000800 */
[----:B0-----:R-:W-:-:S04]  /*0ac0*/  FFMA R14, R8, R13, R25 ;  /* 0x0000000d080e7223 */ /* 0x001fc80000000019 */
[----:B-1----:R-:W-:-:S04]  /*0ad0*/  FFMA R9, R15, R9, R14 ;  /* 0x000000090f097223 */ /* 0x002fc8000000000e */
[----:B--2---:R-:W-:-:S04]  /*0ae0*/  FFMA R10, R22, R10, R9 ;  /* 0x0000000a160a7223 */ /* 0x004fc80000000009 */
[----:B---3--:R-:W-:-:S07]  /*0af0*/  FFMA R25, R29, R11, R10 ;  /* 0x0000000b1d197223 */ /* 0x008fce000000000a */
.L_x_6:
[----:B------:R-:W-:Y:S05]  /*0b00*/  @!P1 BRA `(.L_x_4) ;  /* 0x0000000000309947 */ /* 0x000fea0003800000 */
[C---:B------:R-:W-:Y:S01]  /*0b10*/  IMAD R8, R20.reuse, 0x4, R23 ;  /* 0x0000000414087824 */ /* 0x040fe200078e0217 */
[----:B------:R-:W-:Y:S02]  /*0b20*/  LEA R20, R20, R21, 0x7 ;  /* 0x0000001514147211 */ /* 0x000fe400078e38ff */
[----:B------:R-:W-:-:S03]  /*0b30*/  ISETP.NE.AND P1, PT, R6, 0x1, PT ;  /* 0x000000010600780c */ /* 0x000fc60003f25270 */
[----:B------:R-:W-:Y:S04]  /*0b40*/  LDS.128 R8, [R8] ;  /* 0x0000000008087984 */ /* 0x000fe80000000c00 */
[----:B0-----:R-:W0:Y:S02]  /*0b50*/  LDS R12, [R20] ;  /* 0x00000000140c7984 */ /* 0x001e240000000800 */
[----:B0-----:R-:W-:-:S04]  /*0b60*/  FFMA R25, R8, R12, R25 ;  /* 0x0000000c08197223 */ /* 0x001fc80000000019 */
[----:B------:R-:W-:Y:S05]  /*0b70*/  @!P1 BRA `(.L_x_4) ;  /* 0x0000000000149947 */ /* 0x000fea0003800000 */
[----:B------:R-:W-:Y:S01]  /*0b80*/  ISETP.NE.AND P1, PT, R6, 0x2, PT ;  /* 0x000000020600780c */ /* 0x000fe20003f25270 */
[----:B------:R-:W0:-:S12]  /*0b90*/  LDS R8, [R20+0x80] ;  /* 0x0000800014087984 */ /* 0x000e180000000800 */
[----:B------:R-:W1:Y:S01]  /*0ba0*/  @P1 LDS R12, [R20+0x100] ;  /* 0x00010000140c1984 */ /* 0x000e620000000800 */
[----:B0-----:R-:W-:-:S04]  /*0bb0*/  FFMA R25, R8, R9, R25 ;  /* 0x0000000908197223 */ /* 0x001fc80000000019 */
[----:B-1----:R-:W-:-:S07]  /*0bc0*/  @P1 FFMA R25, R12, R10, R25 ;  /* 0x0000000a0c191223 */ /* 0x002fce0000000019 */
.L_x_4:
[----:B------:R-:W-:Y:S01]  /*0bd0*/  IMAD R9, R0, R5, R0 ;  /* 0x0000000500097224 */ /* 0x000fe200078e0200 */
[----:B------:R-:W-:Y:S01]  /*0be0*/  BAR.SYNC.DEFER_BLOCKING 0x0 ;  /* 0x0000000000007b1d */ /* 0x000fe20000010000 */
[----:B------:R-:W-:-:S03]  /*0bf0*/  VIADD R5, R5, 0x1 ;  /* 0x0000000105057836 */ /* 0x000fc60000000000 */
[----:B------:R-:W-:-:S04]  /*0c00*/  ISETP.GE.U32.AND P1, PT, R9, UR6, PT ;  /* 0x0000000609007c0c */ /* 0x000fc8000bf26070 */
[----:B------:R-:W-:-:S13]  /*0c10*/  ISETP.GE.U32.AND.EX P1, PT, RZ, UR7, PT, P1 ;  /* 0x00000007ff007c0c */ /* 0x000fda000bf26110 */
[----:B------:R-:W-:Y:S05]  /*0c20*/  @!P1 BRA `(.L_x_7) ;  /* 0xfffffff400b89947 */ /* 0x000fea000383ffff */
.L_x_1:
[----:B------:R-:W1:Y:S01]  /*0c30*/  S2R R4, SR_TID.Y ;  /* 0x0000000000047919 */ /* 0x000e620000002200 */
[----:B------:R-:W2:Y:S01]  /*0c40*/  LDCU.64 UR14, c[0x0][0x3a8] ;  /* 0x00007500ff0e77ac */ /* 0x000ea20008000a00 */
[----:B------:R-:W-:Y:S01]  /*0c50*/  SHF.R.S32.HI R8, RZ, 0x1f, R3 ;  /* 0x0000001fff087819 */ /* 0x000fe20000011403 */
[----:B------:R-:W-:Y:S01]  /*0c60*/  BSSY.RECONVERGENT B0, `(.L_x_8) ;  /* 0x0000011000007945 */ /* 0x000fe20003800200 */
[----:B------:R-:W3:Y:S02]  /*0c70*/  LDCU.64 UR6, c[0x0][0x398] ;  /* 0x00007300ff0677ac */ /* 0x000ee40008000a00 */
[----:B---3--:R-:W-:Y:S02]  /*0c80*/  ISETP.GE.U32.AND P2, PT, R3, UR6, PT ;  /* 0x0000000603007c0c */ /* 0x008fe4000bf46070 */
[----:B-1----:R-:W-:-:S04]  /*0c90*/  IADD3 R4, PT, PT, R4, R17, RZ ;  /* 0x0000001104047210 */ /* 0x002fc80007ffe0ff */
[----:B--2---:R-:W-:Y:S02]  /*0ca0*/  ISETP.GE.U32.AND P1, PT, R4, UR14, PT ;  /* 0x0000000e04007c0c */ /* 0x004fe4000bf26070 */
[----:B------:R-:W-:-:S04]  /*0cb0*/  SHF.R.S32.HI R5, RZ, 0x1f, R4 ;  /* 0x0000001fff057819 */ /* 0x000fc80000011404 */
[----:B------:R-:W-:-:S04]  /*0cc0*/  ISETP.GE.U32.AND.EX P1, PT, R5, UR15, PT, P1 ;  /* 0x0000000f05007c0c */ /* 0x000fc8000bf26110 */
[----:B------:R-:W-:-:S13]  /*0cd0*/  ISETP.GE.U32.OR.EX P1, PT, R8, UR7, P1, P2 ;  /* 0x0000000708007c0c */ /* 0x000fda0008f26520 */
[----:B------:R-:W-:Y:S05]  /*0ce0*/  @P1 BRA `(.L_x_9) ;  /* 0x0000000000201947 */ /* 0x000fea0003800000 */
[----:B------:R-:W1:Y:S01]  /*0cf0*/  LDCU.64 UR6, c[0x0][0x390] ;  /* 0x00007200ff0677ac */ /* 0x000e620008000a00 */
[----:B------:R-:W-:Y:S02]  /*0d00*/  IMAD R8, R8, UR14, RZ ;  /* 0x0000000e08087c24 */ /* 0x000fe4000f8e02ff */
[----:B------:R-:W-:-:S04]  /*0d10*/  IMAD.WIDE.U32 R4, R3, UR14, R4 ;  /* 0x0000000e03047c25 */ /* 0x000fc8000f8e0004 */
[----:B------:R-:W-:-:S04]  /*0d20*/  IMAD R9, R3, UR15, R8 ;  /* 0x0000000f03097c24 */ /* 0x000fc8000f8e0208 */
[----:B------:R-:W-:Y:S01]  /*0d30*/  IMAD.IADD R5, R5, 0x1, R9 ;  /* 0x0000000105057824 */ /* 0x000fe200078e0209 */
[----:B-1----:R-:W-:-:S04]  /*0d40*/  LEA R8, P1, R4, UR6, 0x2 ;  /* 0x0000000604087c11 */ /* 0x002fc8000f8210ff */
[----:B------:R-:W-:-:S05]  /*0d50*/  LEA.HI.X R9, R4, UR7, R5, 0x2, P1 ;  /* 0x0000000704097c11 */ /* 0x000fca00088f1405 */
[----:B------:R1:W-:Y:S04]  /*0d60*/  STG.E desc[UR12][R8.64], R25 ;  /* 0x0000001908007986 */ /* 0x0003e8000c10190c */
.L_x_9:
[----:B------:R-:W-:Y:S05]  /*0d70*/  BSYNC.RECONVERGENT B0 ;  /* 0x0000000000007941 */ /* 0x000fea0003800200 */
.L_x_8:
[----:B------:R-:W-:-:S05]  /*0d80*/  IADD3 R7, PT, PT, R7, UR11, RZ ;  /* 0x0000000b07077c10 */ /* 0x000fca000fffe0ff */
[----:B------:R-:W-:-:S05]  /*0d90*/  IMAD R17, R7, R0, RZ ;  /* 0x0000000007117224 */ /* 0x000fca00078e02ff */
[----:B------:R-:W-:-:S04]  /*0da0*/  ISETP.GE.U32.AND P1, PT, R17, UR14, PT ;  /* 0x0000000e11007c0c */ /* 0x000fc8000bf26070 */
[----:B------:R-:W-:-:S13]  /*0db0*/  ISETP.GE.U32.AND.EX P1, PT, RZ, UR15, PT, P1 ;  /* 0x0000000fff007c0c */ /* 0x000fda000bf26110 */
[----:B------:R-:W-:Y:S05]  /*0dc0*/  @!P1 BRA `(.L_x_10) ;  /* 0xfffffff400249947 */ /* 0x000fea000383ffff */
.L_x_0:
[----:B------:R-:W2:Y:S01]  /*0dd0*/  LDCU UR4, c[0x0][0x370] ;  /* 0x00006e00ff0477ac */ /* 0x000ea20008000800 */
[----:B------:R-:W3:Y:S01]  /*0de0*/  LDCU.64 UR6, c[0x0][0x398] ;  /* 0x00007300ff0677ac */ /* 0x000ee20008000a00 */
[----:B--2---:R-:W-:-:S04]  /*0df0*/  UIADD3 UR5, UPT, UPT, UR4, UR5, URZ ;  /* 0x0000000504057290 */ /* 0x004fc8000fffe0ff */
[----:B------:R-:W-:-:S04]  /*0e00*/  UIMAD UR4, UR5, UR10, URZ ;  /* 0x0000000a050472a4 */ /* 0x000fc8000f8e02ff */
[----:B---3--:R-:W-:-:S04]  /*0e10*/  UISETP.GE.U32.AND UP0, UPT, UR4, UR6, UPT ;  /* 0x000000060400728c */ /* 0x008fc8000bf06070 */
[----:B------:R-:W-:-:S09]  /*0e20*/  UISETP.GE.U32.AND.EX UP0, UPT, URZ, UR7, UPT, UP0 ;  /* 0x00000007ff00728c */ /* 0x000fd2000bf06100 */
[----:B------:R-:W-:Y:S05]  /*0e30*/  BRA.U !UP0, `(.L_x_11) ;  /* 0xfffffff108f87547 */ /* 0x000fea000b83ffff */
[----:B------:R-:W-:Y:S05]  /*0e40*/  EXIT ;  /* 0x000000000000794d */ /* 0x000fea0003800000 */
.L_x_12:
[----:B------:R-:W-:-:S00]  /*0e50*/  BRA `(.L_x_12) ;  /* 0xfffffffc00fc7947 */ /* 0x000fc0000383ffff */
[----:B------:R-:W-:-:S00]  /*0e60*/  NOP ;  /* 0x0000000000007918 */ /* 0x000fc00000000000 */
        /* <DEDUP_REMOVED lines=9> */
.L_x_35:


//--------------------- .text._Z10max_kernelPfS_mm --------------------------
	.section	.text._Z10max_kernelPfS_mm,"ax",@progbits
	.align	128
        .global         _Z10max_kernelPfS_mm
        .type           _Z10max_kernelPfS_mm,@function
        .size           _Z10max_kernelPfS_mm,(.L_x_36 - _Z10max_kernelPfS_mm)
        .other          _Z10max_kernelPfS_mm,@"STO_CUDA_ENTRY STV_DEFAULT"
_Z10max_kernelPfS_mm:
.text._Z10max_kernelPfS_mm:
[----:B------:R-:W-:Y:S08]  /*0000*/  LDC R1, c[0x0][0x37c] ;  /* 0x0000df00ff017b82 */ /* 0x000ff00000000800 */
[----:B------:R-:W0:Y:S08]  /*0010*/  S2UR UR6, SR_CTAID.X ;  /* 0x00000000000679c3 */ /* 0x000e300000002500 */
[----:B------:R-:W0:Y:S02]  /*0020*/  LDC.64 R2, c[0x0][0x390] ;  /* 0x0000e400ff027b82 */ /* 0x000e240000000a00 */
[----:B0-----:R-:W-:-:S04]  /*0030*/  ISETP.LE.U32.AND P0, PT, R2, UR6, PT ;  /* 0x0000000602007c0c */ /* 0x001fc8000bf03070 */
[----:B------:R-:W-:-:S13]  /*0040*/  ISETP.GE.U32.AND.EX P0, PT, RZ, R3, PT, P0 ;  /* 0x00000003ff00720c */ /* 0x000fda0003f06100 */
[----:B------:R-:W-:Y:S05]  /*0050*/  @P0 EXIT ;  /* 0x000000000000094d */ /* 0x000fea0003800000 */
[----:B------:R-:W0:Y:S01]  /*0060*/  S2R R5, SR_TID.X ;  /* 0x0000000000057919 */ /* 0x000e220000002100 */
[----:B------:R-:W1:Y:S01]  /*0070*/  S2UR UR5, SR_CgaCtaId ;  /* 0x00000000000579c3 */ /* 0x000e620000008800 */
[----:B------:R-:W-:Y:S01]  /*0080*/  IMAD.U32 R2, RZ, RZ, UR6 ;  /* 0x00000006ff027e24 */ /* 0x000fe2000f8e00ff */
[----:B------:R-:W-:Y:S01]  /*0090*/  UMOV UR4, 0x400 ;  /* 0x0000040000047882 */ /* 0x000fe20000000000 */
[----:B------:R-:W-:Y:S01]  /*00a0*/  IMAD.U32 R3, RZ, RZ, UR6 ;  /* 0x00000006ff037e24 */ /* 0x000fe2000f8e00ff */
[----:B------:R-:W2:Y:S01]  /*00b0*/  LDCU UR7, c[0x0][0x360] ;  /* 0x00006c00ff0777ac */ /* 0x000ea20008000800 */
[----:B------:R-:W-:Y:S01]  /*00c0*/  IMAD.MOV.U32 R0, RZ, RZ, RZ ;  /* 0x000000ffff007224 */ /* 0x000fe200078e00ff */
[----:B------:R-:W3:Y:S01]  /*00d0*/  LDCU.64 UR10, c[0x0][0x358] ;  /* 0x00006b00ff0a77ac */ /* 0x000ee20008000a00 */
[----:B------:R-:W4:Y:S01]  /*00e0*/  LDCU.64 UR12, c[0x0][0x380] ;  /* 0x00007000ff0c77ac */ /* 0x000f220008000a00 */
[----:B------:R-:W0:Y:S01]  /*00f0*/  LDCU UR8, c[0x0][0x370] ;  /* 0x00006e00ff0877ac */ /* 0x000e220008000800 */
[----:B-1----:R-:W-:Y:S01]  /*0100*/  ULEA UR4, UR5, UR4, 0x18 ;  /* 0x0000000405047291 */ /* 0x002fe2000f8ec0ff */
[----:B0-----:R-:W-:Y:S01]  /*0110*/  IMAD.SHL.U32 R6, R5, 0x4, RZ ;  /* 0x0000000405067824 */ /* 0x001fe200078e00ff */
[----:B------:R-:W-:-:S02]  /*0120*/  SHF.R.U32.HI R4, RZ, 0x3, R5 ;  /* 0x00000003ff047819 */ /* 0x000fc40000011605 */
[----:B------:R-:W-:Y:S02]  /*0130*/  LOP3.LUT R15, R5, 0x1f, RZ, 0xc0, !PT ;  /* 0x0000001f050f7812 */ /* 0x000fe400078ec0ff */
[----:B------:R-:W-:Y:S02]  /*0140*/  LOP3.LUT R4, R4, 0x7c, RZ, 0xc0, !PT ;  /* 0x0000007c04047812 */ /* 0x000fe400078ec0ff */
[----:B--234-:R-:W-:-:S07]  /*0150*/  LOP3.LUT R6, R6, 0x7c, RZ, 0xc0, !PT ;  /* 0x0000007c06067812 */ /* 0x01cfce00078ec0ff */
.L_x_20:
[----:B0-2---:R-:W0:Y:S01]  /*0160*/  LDC.64 R8, c[0x0][0x398] ;  /* 0x0000e600ff087b82 */ /* 0x005e220000000a00 */
[----:B------:R-:W-:Y:S01]  /*0170*/  BSSY.RECONVERGENT B0, `(.L_x_13) ;  /* 0x0000018000007945 */ /* 0x000fe20003800200 */
[----:B------:R-:W-:Y:S01]  /*0180*/  ISETP.NE.AND P1, PT, R15, RZ, PT ;  /* 0x000000ff0f00720c */ /* 0x000fe20003f25270 */
[----:B------:R-:W-:Y:S01]  /*0190*/  IMAD.MOV.U32 R7, RZ, RZ, -0x800001 ;  /* 0xff7fffffff077424 */ /* 0x000fe200078e00ff */
[----:B0-----:R-:W-:-:S04]  /*01a0*/  ISETP.GE.U32.AND P0, PT, R5, R8, PT ;  /* 0x000000080500720c */ /* 0x001fc80003f06070 */
[----:B------:R-:W-:-:S13]  /*01b0*/  ISETP.GE.U32.AND.EX P0, PT, RZ, R9, PT, P0 ;  /* 0x00000009ff00720c */ /* 0x000fda0003f06100 */
[----:B-1----:R-:W-:Y:S05]  /*01c0*/  @P0 BRA `(.L_x_14) ;  /* 0x0000000000480947 */ /* 0x002fea0003800000 */
[----:B------:R-:W-:Y:S02]  /*01d0*/  HFMA2 R11, -RZ, RZ, 0, 0 ;  /* 0x00000000ff0b7431 */ /* 0x000fe400000001ff */
[----:B------:R-:W-:Y:S02]  /*01e0*/  IMAD.MOV.U32 R7, RZ, RZ, -0x800001 ;  /* 0xff7fffffff077424 */ /* 0x000fe400078e00ff */
[--C-:B------:R-:W-:Y:S02]  /*01f0*/  IMAD.MOV.U32 R10, RZ, RZ, R5.reuse ;  /* 0x000000ffff0a7224 */ /* 0x100fe400078e0005 */
[----:B------:R-:W-:-:S07]  /*0200*/  IMAD.MOV.U32 R14, RZ, RZ, R5 ;  /* 0x000000ffff0e7224 */ /* 0x000fce00078e0005 */
.L_x_15:
[-C--:B------:R-:W-:Y:S02]  /*0210*/  IMAD R12, R0, R8.reuse, RZ ;  /* 0x00000008000c7224 */ /* 0x080fe400078e02ff */
[----:B------:R-:W-:-:S04]  /*0220*/  IMAD.WIDE.U32 R10, R3, R8, R10 ;  /* 0x00000008030a7225 */ /* 0x000fc800078e000a */
[----:B------:R-:W-:Y:S01]  /*0230*/  IMAD R13, R3, R9, R12 ;  /* 0x00000009030d7224 */ /* 0x000fe200078e020c */
[----:B------:R-:W-:-:S03]  /*0240*/  LEA R12, P0, R10, UR12, 0x2 ;  /* 0x0000000c0a0c7c11 */ /* 0x000fc6000f8010ff */
[----:B------:R-:W-:-:S05]  /*0250*/  IMAD.IADD R11, R11, 0x1, R13 ;  /* 0x000000010b0b7824 */ /* 0x000fca00078e020d */
[----:B------:R-:W-:-:S05]  /*0260*/  LEA.HI.X R13, R10, UR13, R11, 0x2, P0 ;  /* 0x0000000d0a0d7c11 */ /* 0x000fca00080f140b */
[----:B------:R-:W2:Y:S01]  /*0270*/  LDG.E R12, desc[UR10][R12.64] ;  /* 0x0000000a0c0c7981 */ /* 0x000ea2000c1e1900 */
[----:B------:R-:W-:-:S04]  /*0280*/  VIADD R10, R14, UR7 ;  /* 0x000000070e0a7c36 */ /* 0x000fc80008000000 */
[--C-:B------:R-:W-:Y:S01]  /*0290*/  IMAD.MOV.U32 R14, RZ, RZ, R10.reuse ;  /* 0x000000ffff0e7224 */ /* 0x100fe200078e000a */
[----:B------:R-:W-:Y:S02]  /*02a0*/  ISETP.GE.U32.AND P0, PT, R10, R8, PT ;  /* 0x000000080a00720c */ /* 0x000fe40003f06070 */
[----:B------:R-:W-:-:S04]  /*02b0*/  SHF.R.S32.HI R11, RZ, 0x1f, R10 ;  /* 0x0000001fff0b7819 */ /* 0x000fc8000001140a */
[----:B------:R-:W-:Y:S02]  /*02c0*/  ISETP.GE.U32.AND.EX P0, PT, R11, R9, PT, P0 ;  /* 0x000000090b00720c */ /* 0x000fe40003f06100 */
[----:B--2---:R-:W-:-:S11]  /*02d0*/  FMNMX R7, R12, R7, !PT ;  /* 0x000000070c077209 */ /* 0x004fd60007800000 */
[----:B------:R-:W-:Y:S05]  /*02e0*/  @!P0 BRA `(.L_x_15) ;  /* 0xfffffffc00c88947 */ /* 0x000fea000383ffff */
.L_x_14:
[----:B------:R-:W-:Y:S05]  /*02f0*/  BSYNC.RECONVERGENT B0 ;  /* 0x0000000000007941 */ /* 0x000fea0003800200 */
.L_x_13:
[----:B------:R-:W-:-:S03]  /*0300*/  UMOV UR5, 0xffffffff ;  /* 0xffffffff00057882 */ /* 0x000fc60000000000 */
[----:B------:R-:W-:Y:S05]  /*0310*/  BRA.DIV UR5, `(.L_x_16) ;  /* 0x0000000205a87947 */ /* 0x000fea000b800000 */
[----:B------:R-:W0:Y:S02]  /*0320*/  SHFL.DOWN PT, R8, R7, 0x10, 0x1f ;  /* 0x0a001f0007087f89 */ /* 0x000e2400000e0000 */
[----:B0-----:R-:W-:-:S05]  /*0330*/  FMNMX R8, R8, R7, !PT ;  /* 0x0000000708087209 */ /* 0x001fca0007800000 */
[----:B------:R-:W0:Y:S02]  /*0340*/  SHFL.DOWN PT, R9, R8, 0x8, 0x1f ;  /* 0x09001f0008097f89 */ /* 0x000e2400000e0000 */
[----:B0-----:R-:W-:-:S05]  /*0350*/  FMNMX R9, R8, R9, !PT ;  /* 0x0000000908097209 */ /* 0x001fca0007800000 */
[----:B------:R-:W0:Y:S02]  /*0360*/  SHFL.DOWN PT, R10, R9, 0x4, 0x1f ;  /* 0x08801f00090a7f89 */ /* 0x000e2400000e0000 */
[----:B0-----:R-:W-:-:S05]  /*0370*/  FMNMX R10, R9, R10, !PT ;  /* 0x0000000a090a7209 */ /* 0x001fca0007800000 */
[----:B------:R-:W0:Y:S02]  /*0380*/  SHFL.DOWN PT, R11, R10, 0x2, 0x1f ;  /* 0x08401f000a0b7f89 */ /* 0x000e2400000e0000 */
[----:B0-----:R-:W-:-:S05]  /*0390*/  FMNMX R11, R10, R11, !PT ;  /* 0x0000000b0a0b7209 */ /* 0x001fca0007800000 */
[----:B------:R0:W1:Y:S02]  /*03a0*/  SHFL.DOWN PT, R12, R11, 0x1, 0x1f ;  /* 0x08201f000b0c7f89 */ /* 0x00006400000e0000 */
.L_x_27:
[----:B------:R-:W-:Y:S01]  /*03b0*/  ISETP.GT.U32.AND P0, PT, R5, 0x1f, PT ;  /* 0x0000001f0500780c */ /* 0x000fe20003f04070 */
[----:B------:R-:W-:Y:S05]  /*03c0*/  WARPSYNC.ALL ;  /* 0x0000000000007948 */ /* 0x000fea0003800000 */
[----:B01----:R-:W-:Y:S01]  /*03d0*/  FMNMX R11, R11, R12, !PT ;  /* 0x0000000c0b0b7209 */ /* 0x003fe20007800000 */
[----:B------:R-:W-:Y:S04]  /*03e0*/  BSSY B0, `(.L_x_17) ;  /* 0x0000015000007945 */ /* 0x000fe80003800000 */
[----:B------:R0:W-:Y:S01]  /*03f0*/  @!P1 STS [R4+UR4], R11 ;  /* 0x0000000b04009988 */ /* 0x0001e20008000804 */
[----:B------:R-:W-:Y:S06]  /*0400*/  BAR.SYNC.DEFER_BLOCKING 0x0 ;  /* 0x0000000000007b1d */ /* 0x000fec0000010000 */
[----:B------:R-:W-:Y:S05]  /*0410*/  @P0 BRA `(.L_x_18) ;  /* 0x0000000000440947 */ /* 0x000fea0003800000 */
[----:B------:R1:W2:Y:S01]  /*0420*/  LDS R7, [R6+UR4] ;  /* 0x0000000406077984 */ /* 0x0002a20008000800 */
[----:B------:R-:W-:-:S03]  /*0430*/  UMOV UR5, 0xffffffff ;  /* 0xffffffff00057882 */ /* 0x000fc60000000000 */
[----:B------:R-:W-:Y:S05]  /*0440*/  BRA.DIV UR5, `(.L_x_19) ;  /* 0x0000000205f87947 */ /* 0x000fea000b800000 */
[----:B--2---:R-:W2:Y:S02]  /*0450*/  SHFL.DOWN PT, R8, R7, 0x10, 0x1f ;  /* 0x0a001f0007087f89 */ /* 0x004ea400000e0000 */
[----:B--2---:R-:W-:-:S05]  /*0460*/  FMNMX R8, R7, R8, !PT ;  /* 0x0000000807087209 */ /* 0x004fca0007800000 */
[----:B------:R-:W2:Y:S02]  /*0470*/  SHFL.DOWN PT, R9, R8, 0x8, 0x1f ;  /* 0x09001f0008097f89 */ /* 0x000ea400000e0000 */
[----:B--2---:R-:W-:-:S05]  /*0480*/  FMNMX R9, R8, R9, !PT ;  /* 0x0000000908097209 */ /* 0x004fca0007800000 */
[----:B------:R-:W2:Y:S02]  /*0490*/  SHFL.DOWN PT, R10, R9, 0x4, 0x1f ;  /* 0x08801f00090a7f89 */ /* 0x000ea400000e0000 */
[----:B--2---:R-:W-:-:S05]  /*04a0*/  FMNMX R10, R9, R10, !PT ;  /* 0x0000000a090a7209 */ /* 0x004fca0007800000 */
[----:B0-----:R-:W0:Y:S02]  /*04b0*/  SHFL.DOWN PT, R11, R10, 0x2, 0x1f ;  /* 0x08401f000a0b7f89 */ /* 0x001e2400000e0000 */
[----:B0-----:R-:W-:-:S05]  /*04c0*/  FMNMX R11, R10, R11, !PT ;  /* 0x0000000b0a0b7209 */ /* 0x001fca0007800000 */
[----:B------:R0:W2:Y:S02]  /*04d0*/  SHFL.DOWN PT, R12, R11, 0x1, 0x1f ;  /* 0x08201f000b0c7f89 */ /* 0x0000a400000e0000 */
.L_x_33:
[----:B------:R-:W3:Y:S01]  /*04e0*/  @!P1 LDC.64 R8, c[0x0][0x388] ;  /* 0x0000e200ff089b82 */ /* 0x000ee20000000a00 */
[----:B0-2---:R-:W-:Y:S02]  /*04f0*/  FMNMX R11, R11, R12, !PT ;  /* 0x0000000c0b0b7209 */ /* 0x005fe40007800000 */
[----:B---3--:R-:W-:-:S04]  /*0500*/  @!P1 LEA R8, P0, R3, R8, 0x2 ;  /* 0x0000000803089211 */ /* 0x008fc800078010ff */
[----:B------:R-:W-:-:S05]  /*0510*/  @!P1 LEA.HI.X R9, R3, R9, R0, 0x2, P0 ;  /* 0x0000000903099211 */ /* 0x000fca00000f1400 */
[----:B------:R2:W-:Y:S04]  /*0520*/  @!P1 STG.E desc[UR10][R8.64], R11 ;  /* 0x0000000b08009986 */ /* 0x0005e8000c10190a */
.L_x_18:
[----:B------:R-:W-:Y:S05]  /*0530*/  BSYNC B0 ;  /* 0x0000000000007941 */ /* 0x000fea0003800000 */
.L_x_17:
[----:B------:R-:W3:Y:S01]  /*0540*/  LDCU.64 UR14, c[0x0][0x390] ;  /* 0x00007200ff0e77ac */ /* 0x000ee20008000a00 */
[----:B------:R-:W-:-:S04]  /*0550*/  VIADD R3, R2, UR8 ;  /* 0x0000000802037c36 */ /* 0x000fc80008000000 */
[--C-:B------:R-:W-:Y:S01]  /*0560*/  IMAD.MOV.U32 R2, RZ, RZ, R3.reuse ;  /* 0x000000ffff027224 */ /* 0x100fe200078e0003 */
[----:B------:R-:W-:Y:S02]  /*0570*/  SHF.R.S32.HI R0, RZ, 0x1f, R3 ;  /* 0x0000001fff007819 */ /* 0x000fe40000011403 */
[----:B---3--:R-:W-:-:S04]  /*0580*/  ISETP.GE.U32.AND P0, PT, R3, UR14, PT ;  /* 0x0000000e03007c0c */ /* 0x008fc8000bf06070 */
[----:B------:R-:W-:-:S13]  /*0590*/  ISETP.GE.U32.AND.EX P0, PT, R0, UR15, PT, P0 ;  /* 0x0000000f00007c0c */ /* 0x000fda000bf06100 */
[----:B------:R-:W-:Y:S05]  /*05a0*/  @!P0 BRA `(.L_x_20) ;  /* 0xfffffff800ec8947 */ /* 0x000fea000383ffff */
[----:B------:R-:W-:Y:S05]  /*05b0*/  EXIT ;  /* 0x000000000000794d */ /* 0x000fea0003800000 */
.L_x_16:
[----:B------:R-:W-:Y:S01]  /*05c0*/  HFMA2 R14, -RZ, RZ, 0, 9.5367431640625e-07 ;  /* 0x00000010ff0e7431 */ /* 0x000fe200000001ff */
[----:B------:R-:W-:Y:S01]  /*05d0*/  BSSY B0, `(.L_x_21) ;  /* 0x0000006000007945 */ /* 0x000fe20003800000 */
[----:B------:R-:W-:Y:S02]  /*05e0*/  IMAD.MOV.U32 R16, RZ, RZ, 0x1f ;  /* 0x0000001fff107424 */ /* 0x000fe400078e00ff */
[----:B------:R-:W-:-:S07]  /*05f0*/  IMAD.MOV.U32 R13, RZ, RZ, -0x1 ;  /* 0xffffffffff0d7424 */ /* 0x000fce00078e00ff */
[----:B------:R-:W-:Y:S05]  /*0600*/  WARPSYNC.COLLECTIVE R13, `(.L_x_22) ;  /* 0x000000000d087348 */ /* 0x000fea0003c00000 */
[----:B------:R0:W1:Y:S02]  /*0610*/  SHFL.DOWN P0, R12, R7, R14, R16 ;  /* 0x0800000e070c7389 */ /* 0x0000640000000010 */
[----:B01----:R-:W-:Y:S05]  /*0620*/  ENDCOLLECTIVE ;  /* 0x000000000000791b */ /* 0x003fea0003800000 */
.L_x_22:
[----:B------:R-:W-:Y:S05]  /*0630*/  BSYNC B0 ;  /* 0x0000000000007941 */ /* 0x000fea0003800000 */
.L_x_21:
[----:B------:R-:W-:Y:S01]  /*0640*/  IMAD.MOV.U32 R8, RZ, RZ, R12 ;  /* 0x000000ffff087224 */ /* 0x000fe200078e000c */
[----:B------:R-:W-:Y:S01]  /*0650*/  MOV R13, 0xffffffff ;  /* 0xffffffff000d7802 */ /* 0x000fe20000000f00 */
[----:B------:R-:W-:Y:S02]  /*0660*/  IMAD.MOV.U32 R14, RZ, RZ, 0x8 ;  /* 0x00000008ff0e7424 */ /* 0x000fe400078e00ff */
[----:B------:R-:W-:Y:S01]  /*0670*/  IMAD.MOV.U32 R16, RZ, RZ, 0x1f ;  /* 0x0000001fff107424 */ /* 0x000fe200078e00ff */
[----:B------:R-:W-:-:S05]  /*0680*/  FMNMX R8, R8, R7, !PT ;  /* 0x0000000708087209 */ /* 0x000fca0007800000 */
[----:B------:R-:W-:-:S07]  /*0690*/  IMAD.MOV.U32 R7, RZ, RZ, R8 ;  /* 0x000000ffff077224 */ /* 0x000fce00078e0008 */
[----:B------:R-:W-:Y:S05]  /*06a0*/  WARPSYNC.COLLECTIVE R13, `(.L_x_23) ;  /* 0x000000000d087348 */ /* 0x000fea0003c00000 */
[----:B------:R0:W1:Y:S02]  /*06b0*/  SHFL.DOWN P0, R12, R7, R14, R16 ;  /* 0x0800000e070c7389 */ /* 0x0000640000000010 */
[----:B01----:R-:W-:Y:S05]  /*06c0*/  ENDCOLLECTIVE ;  /* 0x000000000000791b */ /* 0x003fea0003800000 */
.L_x_23:
[----:B------:R-:W-:Y:S02]  /*06d0*/  IMAD.MOV.U32 R14, RZ, RZ, 0x4 ;  /* 0x00000004ff0e7424 */ /* 0x000fe400078e00ff */
[----:B------:R-:W-:-:S05]  /*06e0*/  IMAD.MOV.U32 R9, RZ, RZ, R12 ;  /* 0x000000ffff097224 */ /* 0x000fca00078e000c */
[----:B------:R-:W-:-:S05]  /*06f0*/  FMNMX R9, R8, R9, !PT ;  /* 0x0000000908097209 */ /* 0x000fca0007800000 */
[----:B------:R-:W-:-:S07]  /*0700*/  IMAD.MOV.U32 R7, RZ, RZ, R9 ;  /* 0x000000ffff077224 */ /* 0x000fce00078e0009 */
[----:B------:R-:W-:Y:S05]  /*0710*/  WARPSYNC.COLLECTIVE R13, `(.L_x_24) ;  /* 0x000000000d087348 */ /* 0x000fea0003c00000 */
[----:B------:R0:W1:Y:S02]  /*0720*/  SHFL.DOWN P0, R12, R7, R14, R16 ;  /* 0x0800000e070c7389 */ /* 0x0000640000000010 */
[----:B01----:R-:W-:Y:S05]  /*0730*/  ENDCOLLECTIVE ;  /* 0x000000000000791b */ /* 0x003fea0003800000 */
.L_x_24:
[----:B------:R-:W-:Y:S02]  /*0740*/  IMAD.MOV.U32 R14, RZ, RZ, 0x2 ;  /* 0x00000002ff0e7424 */ /* 0x000fe400078e00ff */
[----:B------:R-:W-:-:S05]  /*0750*/  IMAD.MOV.U32 R10, RZ, RZ, R12 ;  /* 0x000000ffff0a7224 */ /* 0x000fca00078e000c */
[----:B------:R-:W-:-:S05]  /*0760*/  FMNMX R10, R9, R10, !PT ;  /* 0x0000000a090a7209 */ /* 0x000fca0007800000 */
[----:B------:R-:W-:-:S07]  /*0770*/  IMAD.MOV.U32 R7, RZ, RZ, R10 ;  /* 0x000000ffff077224 */ /* 0x000fce00078e000a */
[----:B------:R-:W-:Y:S05]  /*0780*/  WARPSYNC.COLLECTIVE R13, `(.L_x_25) ;  /* 0x000000000d087348 */ /* 0x000fea0003c00000 */
[----:B------:R0:W1:Y:S02]  /*0790*/  SHFL.DOWN P0, R12, R7, R14, R16 ;  /* 0x0800000e070c7389 */ /* 0x0000640000000010 */
[----:B01----:R-:W-:Y:S05]  /*07a0*/  ENDCOLLECTIVE ;  /* 0x000000000000791b */ /* 0x003fea0003800000 */
.L_x_25:
[----:B------:R-:W-:Y:S01]  /*07b0*/  IMAD.MOV.U32 R14, RZ, RZ, 0x1 ;  /* 0x00000001ff0e7424 */ /* 0x000fe200078e00ff */
[----:B------:R-:W-:-:S04]  /*07c0*/  MOV R11, R12 ;  /* 0x0000000c000b7202 */ /* 0x000fc80000000f00 */
[----:B------:R-:W-:-:S05]  /*07d0*/  FMNMX R11, R10, R11, !PT ;  /* 0x0000000b0a0b7209 */ /* 0x000fca0007800000 */
[----:B------:R-:W-:-:S07]  /*07e0*/  IMAD.MOV.U32 R7, RZ, RZ, R11 ;  /* 0x000000ffff077224 */ /* 0x000fce00078e000b */
[----:B------:R-:W-:Y:S05]  /*07f0*/  WARPSYNC.COLLECTIVE R13, `(.L_x_26) ;  /* 0x000000000d087348 */ /* 0x000fea0003c00000 */
[----:B------:R0:W1:Y:S02]  /*0800*/  SHFL.DOWN P0, R12, R7, R14, R16 ;  /* 0x0800000e070c7389 */ /* 0x0000640000000010 */
[----:B01----:R-:W-:Y:S05]  /*0810*/  ENDCOLLECTIVE ;  /* 0x000000000000791b */ /* 0x003fea0003800000 */
.L_x_26:
[----:B------:R-:W-:Y:S05]  /*0820*/  BRA `(.L_x_27) ;  /* 0xfffffff800e07947 */ /* 0x000fea000383ffff */
.L_x_19:
[----:B------:R-:W-:Y:S02]  /*0830*/  IMAD.MOV.U32 R14, RZ, RZ, 0x10 ;  /* 0x00000010ff0e7424 */ /* 0x000fe400078e00ff */
[----:B------:R-:W-:Y:S02]  /*0840*/  IMAD.MOV.U32 R16, RZ, RZ, 0x1f ;  /* 0x0000001fff107424 */ /* 0x000fe400078e00ff */
[----:B------:R-:W-:-:S07]  /*0850*/  IMAD.MOV.U32 R13, RZ, RZ, -0x1 ;  /* 0xffffffffff0d7424 */ /* 0x000fce00078e00ff */
[----:B012---:R-:W-:Y:S05]  /*0860*/  WARPSYNC.COLLECTIVE R13, `(.L_x_28) ;  /* 0x000000000d087348 */ /* 0x007fea0003c00000 */
[----:B--2---:R2:W3:Y:S02]  /*0870*/  SHFL.DOWN P0, R12, R7, R14, R16 ;  /* 0x0800000e070c7389 */ /* 0x0044e40000000010 */
[----:B0123--:R-:W-:Y:S05]  /*0880*/  ENDCOLLECTIVE ;  /* 0x000000000000791b */ /* 0x00ffea0003800000 */
.L_x_28:
[----:B------:R-:W-:Y:S02]  /*0890*/  IMAD.MOV.U32 R14, RZ, RZ, 0x8 ;  /* 0x00000008ff0e7424 */ /* 0x000fe400078e00ff */
[----:B------:R-:W-:-:S05]  /*08a0*/  IMAD.MOV.U32 R8, RZ, RZ, R12 ;  /* 0x000000ffff087224 */ /* 0x000fca00078e000c */
[----:B------:R-:W-:-:S04]  /*08b0*/  FMNMX R8, R7, R8, !PT ;  /* 0x0000000807087209 */ /* 0x000fc80007800000 */
[----:B------:R-:W-:-:S07]  /*08c0*/  MOV R7, R8 ;  /* 0x0000000800077202 */ /* 0x000fce0000000f00 */
[----:B------:R-:W-:Y:S05]  /*08d0*/  WARPSYNC.COLLECTIVE R13, `(.L_x_29) ;  /* 0x000000000d087348 */ /* 0x000fea0003c00000 */
[----:B------:R0:W1:Y:S02]  /*08e0*/  SHFL.DOWN P0, R12, R7, R14, R16 ;  /* 0x0800000e070c7389 */ /* 0x0000640000000010 */
[----:B01----:R-:W-:Y:S05]  /*08f0*/  ENDCOLLECTIVE ;  /* 0x000000000000791b */ /* 0x003fea0003800000 */
.L_x_29:
[----:B------:R-:W-:Y:S02]  /*0900*/  IMAD.MOV.U32 R14, RZ, RZ, 0x4 ;  /* 0x00000004ff0e7424 */ /* 0x000fe400078e00ff */
[----:B------:R-:W-:-:S05]  /*0910*/  IMAD.MOV.U32 R9, RZ, RZ, R12 ;  /* 0x000000ffff097224 */ /* 0x000fca00078e000c */
[----:B------:R-:W-:-:S05]  /*0920*/  FMNMX R9, R8, R9, !PT ;  /* 0x0000000908097209 */ /* 0x000fca0007800000 */
[----:B------:R-:W-:-:S07]  /*0930*/  IMAD.MOV.U32 R7, RZ, RZ, R9 ;  /* 0x000000ffff077224 */ /* 0x000fce00078e0009 */
[----:B------:R-:W-:Y:S05]  /*0940*/  WARPSYNC.COLLECTIVE R13, `(.L_x_30) ;  /* 0x000000000d087348 */ /* 0x000fea0003c00000 */
[----:B------:R0:W1:Y:S02]  /*0950*/  SHFL.DOWN P0, R12, R7, R14, R16 ;  /* 0x0800000e070c7389 */ /* 0x0000640000000010 */
[----:B01----:R-:W-:Y:S05]  /*0960*/  ENDCOLLECTIVE ;  /* 0x000000000000791b */ /* 0x003fea0003800000 */
.L_x_30:
[----:B------:R-:W-:Y:S02]  /*0970*/  IMAD.MOV.U32 R14, RZ, RZ, 0x2 ;  /* 0x00000002ff0e7424 */ /* 0x000fe400078e00ff */
[----:B------:R-:W-:-:S05]  /*0980*/  IMAD.MOV.U32 R10, RZ, RZ, R12 ;  /* 0x000000ffff0a7224 */ /* 0x000fca00078e000c */
[----:B------:R-:W-:-:S04]  /*0990*/  FMNMX R10, R9, R10, !PT ;  /* 0x0000000a090a7209 */ /* 0x000fc80007800000 */
[----:B------:R-:W-:-:S07]  /*09a0*/  MOV R7, R10 ;  /* 0x0000000a00077202 */ /* 0x000fce0000000f00 */
[----:B------:R-:W-:Y:S05]  /*09b0*/  WARPSYNC.COLLECTIVE R13, `(.L_x_31) ;  /* 0x000000000d087348 */ /* 0x000fea0003c00000 */
[----:B------:R0:W1:Y:S02]  /*09c0*/  SHFL.DOWN P0, R12, R7, R14, R16 ;  /* 0x0800000e070c7389 */ /* 0x0000640000000010 */
[----:B01----:R-:W-:Y:S05]  /*09d0*/  ENDCOLLECTIVE ;  /* 0x000000000000791b */ /* 0x003fea0003800000 */
.L_x_31:
[----:B------:R-:W-:Y:S02]  /*09e0*/  IMAD.MOV.U32 R14, RZ, RZ, 0x1 ;  /* 0x00000001ff0e7424 */ /* 0x000fe400078e00ff */
[----:B------:R-:W-:-:S05]  /*09f0*/  IMAD.MOV.U32 R11, RZ, RZ, R12 ;  /* 0x000000ffff0b7224 */ /* 0x000fca00078e000c */
[----:B------:R-:W-:-:S05]  /*0a00*/  FMNMX R11, R10, R11, !PT ;  /* 0x0000000b0a0b7209 */ /* 0x000fca0007800000 */
[----:B------:R-:W-:-:S07]  /*0a10*/  IMAD.MOV.U32 R7, RZ, RZ, R11 ;  /* 0x000000ffff077224 */ /* 0x000fce00078e000b */
[----:B------:R-:W-:Y:S05]  /*0a20*/  WARPSYNC.COLLECTIVE R13, `(.L_x_32) ;  /* 0x000000000d087348 */ /* 0x000fea0003c00000 */
[----:B------:R0:W1:Y:S02]  /*0a30*/  SHFL.DOWN P0, R12, R7, R14, R16 ;  /* 0x0800000e070c7389 */ /* 0x0000640000000010 */
[----:B01----:R-:W-:Y:S05]  /*0a40*/  ENDCOLLECTIVE ;  /* 0x000000000000791b */ /* 0x003fea0003800000 */
.L_x_32:
[----:B------:R-:W-:Y:S05]  /*0a50*/  BRA `(.L_x_33) ;  /* 0xfffffff800a07947 */ /* 0x000fea000383ffff */
.L_x_34:
        /* <DEDUP_REMOVED lines=10> */
.L_x_36:


//--------------------- .nv.shared._Z6matmulPfS_S_mmm --------------------------
	.section	.nv.shared._Z6matmulPfS_S_mmm,"aw",@nobits
	.sectionflags	@""
	.align	4
.nv.shared._Z6matmulPfS_S_mmm:
	.zero		9216


//--------------------- .nv.shared.reserved.0     --------------------------
	.section	.nv.shared.reserved.0,"aw",@nobits
	.weak		__nv_reservedSMEM_offset_0_alias
	.size		__nv_reservedSMEM_offset_0_alias, 0, 64
	.other		__nv_reservedSMEM_offset_0_alias,@"STO_CUDA_RESERVED_SHARED STV_DEFAULT"
__nv_reservedSMEM_offset_0_alias:
	.zero		0
	.zero		64


//--------------------- .nv.shared._Z10max_kernelPfS_mm --------------------------
	.section	.nv.shared._Z10max_kernelPfS_mm,"aw",@nobits
	.sectionflags	@""
	.align	4
.nv.shared._Z10max_kernelPfS_mm:
	.zero		1152


//--------------------- .nv.constant0._Z6matmulPfS_S_mmm --------------------------
	.section	.nv.constant0._Z6matmulPfS_S_mmm,"a",@progbits
	.sectionflags	@""
	.align	4
.nv.constant0._Z6matmulPfS_S_mmm:
	.zero		944


//--------------------- .nv.constant0._Z10max_kernelPfS_mm --------------------------
	.section	.nv.constant0._Z10max_kernelPfS_mm,"a",@progbits
	.sectionflags	@""
	.align	4
.nv.constant0._Z10max_kernelPfS_mm:
	.zero		928


//--------------------- SYMBOLS --------------------------

	.type		.nv.reservedSmem.offset0,@object
	.size		.nv.reservedSmem.offset0,0x4
	.type		.nv.reservedSmem.cap,@object
	.size		.nv.reservedSmem.cap,0x4
